//
// Generated by NVIDIA NVVM Compiler
//
// Compiler Build ID: CL-36424714
// Cuda compilation tools, release 13.0, V13.0.88
// Based on NVVM 20.0.0
//

.version 9.0
.target sm_100
.address_size 64

	// .globl	_Z10cuda_saxpyfPfS_
.global .align 1 .b8 _ZN34_INTERNAL_dc31f0c0_4_k_cu_b7bfdaf84cuda3std3__45__cpo5beginE[1];
.global .align 1 .b8 _ZN34_INTERNAL_dc31f0c0_4_k_cu_b7bfdaf84cuda3std3__45__cpo3endE[1];
.global .align 1 .b8 _ZN34_INTERNAL_dc31f0c0_4_k_cu_b7bfdaf84cuda3std3__45__cpo6cbeginE[1];
.global .align 1 .b8 _ZN34_INTERNAL_dc31f0c0_4_k_cu_b7bfdaf84cuda3std3__45__cpo4cendE[1];
.global .align 1 .b8 _ZN34_INTERNAL_dc31f0c0_4_k_cu_b7bfdaf84cuda3std3__45__cpo6rbeginE[1];
.global .align 1 .b8 _ZN34_INTERNAL_dc31f0c0_4_k_cu_b7bfdaf84cuda3std3__45__cpo4rendE[1];
.global .align 1 .b8 _ZN34_INTERNAL_dc31f0c0_4_k_cu_b7bfdaf84cuda3std3__45__cpo7crbeginE[1];
.global .align 1 .b8 _ZN34_INTERNAL_dc31f0c0_4_k_cu_b7bfdaf84cuda3std3__45__cpo5crendE[1];
.global .align 1 .b8 _ZN34_INTERNAL_dc31f0c0_4_k_cu_b7bfdaf84cuda3std3__436_GLOBAL__N__dc31f0c0_4_k_cu_b7bfdaf86ignoreE[1];
.global .align 1 .b8 _ZN34_INTERNAL_dc31f0c0_4_k_cu_b7bfdaf84cuda3std3__419piecewise_constructE[1];
.global .align 1 .b8 _ZN34_INTERNAL_dc31f0c0_4_k_cu_b7bfdaf84cuda3std3__48in_placeE[1];
.global .align 1 .b8 _ZN34_INTERNAL_dc31f0c0_4_k_cu_b7bfdaf84cuda3std3__420unreachable_sentinelE[1];
.global .align 1 .b8 _ZN34_INTERNAL_dc31f0c0_4_k_cu_b7bfdaf84cuda3std3__47nulloptE[1];
.global .align 1 .b8 _ZN34_INTERNAL_dc31f0c0_4_k_cu_b7bfdaf84cuda3std3__48unexpectE[1];
.global .align 1 .b8 _ZN34_INTERNAL_dc31f0c0_4_k_cu_b7bfdaf84cuda3std6ranges3__45__cpo4swapE[1];
.global .align 1 .b8 _ZN34_INTERNAL_dc31f0c0_4_k_cu_b7bfdaf84cuda3std6ranges3__45__cpo9iter_moveE[1];
.global .align 1 .b8 _ZN34_INTERNAL_dc31f0c0_4_k_cu_b7bfdaf84cuda3std6ranges3__45__cpo5beginE[1];
.global .align 1 .b8 _ZN34_INTERNAL_dc31f0c0_4_k_cu_b7bfdaf84cuda3std6ranges3__45__cpo3endE[1];
.global .align 1 .b8 _ZN34_INTERNAL_dc31f0c0_4_k_cu_b7bfdaf84cuda3std6ranges3__45__cpo6cbeginE[1];
.global .align 1 .b8 _ZN34_INTERNAL_dc31f0c0_4_k_cu_b7bfdaf84cuda3std6ranges3__45__cpo4cendE[1];
.global .align 1 .b8 _ZN34_INTERNAL_dc31f0c0_4_k_cu_b7bfdaf84cuda3std6ranges3__45__cpo7advanceE[1];
.global .align 1 .b8 _ZN34_INTERNAL_dc31f0c0_4_k_cu_b7bfdaf84cuda3std6ranges3__45__cpo9iter_swapE[1];
.global .align 1 .b8 _ZN34_INTERNAL_dc31f0c0_4_k_cu_b7bfdaf84cuda3std6ranges3__45__cpo4nextE[1];
.global .align 1 .b8 _ZN34_INTERNAL_dc31f0c0_4_k_cu_b7bfdaf84cuda3std6ranges3__45__cpo4prevE[1];
.global .align 1 .b8 _ZN34_INTERNAL_dc31f0c0_4_k_cu_b7bfdaf84cuda3std6ranges3__45__cpo4dataE[1];
.global .align 1 .b8 _ZN34_INTERNAL_dc31f0c0_4_k_cu_b7bfdaf84cuda3std6ranges3__45__cpo5cdataE[1];
.global .align 1 .b8 _ZN34_INTERNAL_dc31f0c0_4_k_cu_b7bfdaf84cuda3std6ranges3__45__cpo4sizeE[1];
.global .align 1 .b8 _ZN34_INTERNAL_dc31f0c0_4_k_cu_b7bfdaf84cuda3std6ranges3__45__cpo5ssizeE[1];
.global .align 1 .b8 _ZN34_INTERNAL_dc31f0c0_4_k_cu_b7bfdaf84cuda3std6ranges3__45__cpo8distanceE[1];
.global .align 1 .b8 _ZN34_INTERNAL_dc31f0c0_4_k_cu_b7bfdaf86thrust24THRUST_300001_SM_1000_NS8cuda_cub3parE[1];
.global .align 1 .b8 _ZN34_INTERNAL_dc31f0c0_4_k_cu_b7bfdaf86thrust24THRUST_300001_SM_1000_NS8cuda_cub10par_nosyncE[1];
.global .align 1 .b8 _ZN34_INTERNAL_dc31f0c0_4_k_cu_b7bfdaf86thrust24THRUST_300001_SM_1000_NS6system6detail10sequential3seqE[1];
.global .align 1 .b8 _ZN34_INTERNAL_dc31f0c0_4_k_cu_b7bfdaf86thrust24THRUST_300001_SM_1000_NS12placeholders2_1E[1];
.global .align 1 .b8 _ZN34_INTERNAL_dc31f0c0_4_k_cu_b7bfdaf86thrust24THRUST_300001_SM_1000_NS12placeholders2_2E[1];
.global .align 1 .b8 _ZN34_INTERNAL_dc31f0c0_4_k_cu_b7bfdaf86thrust24THRUST_300001_SM_1000_NS12placeholders2_3E[1];
.global .align 1 .b8 _ZN34_INTERNAL_dc31f0c0_4_k_cu_b7bfdaf86thrust24THRUST_300001_SM_1000_NS12placeholders2_4E[1];
.global .align 1 .b8 _ZN34_INTERNAL_dc31f0c0_4_k_cu_b7bfdaf86thrust24THRUST_300001_SM_1000_NS12placeholders2_5E[1];
.global .align 1 .b8 _ZN34_INTERNAL_dc31f0c0_4_k_cu_b7bfdaf86thrust24THRUST_300001_SM_1000_NS12placeholders2_6E[1];
.global .align 1 .b8 _ZN34_INTERNAL_dc31f0c0_4_k_cu_b7bfdaf86thrust24THRUST_300001_SM_1000_NS12placeholders2_7E[1];
.global .align 1 .b8 _ZN34_INTERNAL_dc31f0c0_4_k_cu_b7bfdaf86thrust24THRUST_300001_SM_1000_NS12placeholders2_8E[1];
.global .align 1 .b8 _ZN34_INTERNAL_dc31f0c0_4_k_cu_b7bfdaf86thrust24THRUST_300001_SM_1000_NS12placeholders2_9E[1];
.global .align 1 .b8 _ZN34_INTERNAL_dc31f0c0_4_k_cu_b7bfdaf86thrust24THRUST_300001_SM_1000_NS12placeholders3_10E[1];
.global .align 1 .b8 _ZN34_INTERNAL_dc31f0c0_4_k_cu_b7bfdaf86thrust24THRUST_300001_SM_1000_NS3seqE[1];

.visible .entry _Z10cuda_saxpyfPfS_(
	.param .f32 _Z10cuda_saxpyfPfS__param_0,
	.param .u64 .ptr .align 1 _Z10cuda_saxpyfPfS__param_1,
	.param .u64 .ptr .align 1 _Z10cuda_saxpyfPfS__param_2
)
{
	.reg .b32 	%r<5>;
	.reg .b32 	%f<5>;
	.reg .b64 	%rd<8>;

	ld.param.f32 	%f1, [_Z10cuda_saxpyfPfS__param_0];
	ld.param.u64 	%rd1, [_Z10cuda_saxpyfPfS__param_1];
	ld.param.u64 	%rd2, [_Z10cuda_saxpyfPfS__param_2];
	cvta.to.global.u64 	%rd3, %rd2;
	cvta.to.global.u64 	%rd4, %rd1;
	mov.u32 	%r1, %tid.x;
	mov.u32 	%r2, %ctaid.x;
	mov.u32 	%r3, %ntid.x;
	mad.lo.s32 	%r4, %r2, %r3, %r1;
	mul.wide.s32 	%rd5, %r4, 4;
	add.s64 	%rd6, %rd4, %rd5;
	ld.global.f32 	%f2, [%rd6];
	add.s64 	%rd7, %rd3, %rd5;
	ld.global.f32 	%f3, [%rd7];
	fma.rn.f32 	%f4, %f1, %f2, %f3;
	st.global.f32 	[%rd7], %f4;
	ret;

}
	// .globl	_ZN3cub18CUB_300001_SM_10006detail11EmptyKernelIvEEvv
.visible .entry _ZN3cub18CUB_300001_SM_10006detail11EmptyKernelIvEEvv()
{


	ret;

}
	// .globl	_ZN3cub18CUB_300001_SM_10006detail9transform16transform_kernelINS2_10policy_hubILb1EN4cuda3std3__45tupleIJN6thrust24THRUST_300001_SM_1000_NS6detail15normal_iteratorINSA_10device_ptrIfEEEESF_EEEE10policy1000Ei7functorSF_JPfSK_EEEvT0_iT1_T2_DpNS2_10kernel_argIT3_EE
.visible .entry _ZN3cub18CUB_300001_SM_10006detail9transform16transform_kernelINS2_10policy_hubILb1EN4cuda3std3__45tupleIJN6thrust24THRUST_300001_SM_1000_NS6detail15normal_iteratorINSA_10device_ptrIfEEEESF_EEEE10policy1000Ei7functorSF_JPfSK_EEEvT0_iT1_T2_DpNS2_10kernel_argIT3_EE(
	.param .u32 _ZN3cub18CUB_300001_SM_10006detail9transform16transform_kernelINS2_10policy_hubILb1EN4cuda3std3__45tupleIJN6thrust24THRUST_300001_SM_1000_NS6detail15normal_iteratorINSA_10device_ptrIfEEEESF_EEEE10policy1000Ei7functorSF_JPfSK_EEEvT0_iT1_T2_DpNS2_10kernel_argIT3_EE_param_0,
	.param .u32 _ZN3cub18CUB_300001_SM_10006detail9transform16transform_kernelINS2_10policy_hubILb1EN4cuda3std3__45tupleIJN6thrust24THRUST_300001_SM_1000_NS6detail15normal_iteratorINSA_10device_ptrIfEEEESF_EEEE10policy1000Ei7functorSF_JPfSK_EEEvT0_iT1_T2_DpNS2_10kernel_argIT3_EE_param_1,
	.param .align 4 .b8 _ZN3cub18CUB_300001_SM_10006detail9transform16transform_kernelINS2_10policy_hubILb1EN4cuda3std3__45tupleIJN6thrust24THRUST_300001_SM_1000_NS6detail15normal_iteratorINSA_10device_ptrIfEEEESF_EEEE10policy1000Ei7functorSF_JPfSK_EEEvT0_iT1_T2_DpNS2_10kernel_argIT3_EE_param_2[4],
	.param .align 8 .b8 _ZN3cub18CUB_300001_SM_10006detail9transform16transform_kernelINS2_10policy_hubILb1EN4cuda3std3__45tupleIJN6thrust24THRUST_300001_SM_1000_NS6detail15normal_iteratorINSA_10device_ptrIfEEEESF_EEEE10policy1000Ei7functorSF_JPfSK_EEEvT0_iT1_T2_DpNS2_10kernel_argIT3_EE_param_3[8],
	.param .align 8 .b8 _ZN3cub18CUB_300001_SM_10006detail9transform16transform_kernelINS2_10policy_hubILb1EN4cuda3std3__45tupleIJN6thrust24THRUST_300001_SM_1000_NS6detail15normal_iteratorINSA_10device_ptrIfEEEESF_EEEE10policy1000Ei7functorSF_JPfSK_EEEvT0_iT1_T2_DpNS2_10kernel_argIT3_EE_param_4[16],
	.param .align 8 .b8 _ZN3cub18CUB_300001_SM_10006detail9transform16transform_kernelINS2_10policy_hubILb1EN4cuda3std3__45tupleIJN6thrust24THRUST_300001_SM_1000_NS6detail15normal_iteratorINSA_10device_ptrIfEEEESF_EEEE10policy1000Ei7functorSF_JPfSK_EEEvT0_iT1_T2_DpNS2_10kernel_argIT3_EE_param_5[16]
)
.maxntid 128
{
	.reg .pred 	%p<38>;
	.reg .b32 	%r<81>;
	.reg .b32 	%f<93>;
	.reg .b64 	%rd<97>;

	ld.param.f32 	%f2, [_ZN3cub18CUB_300001_SM_10006detail9transform16transform_kernelINS2_10policy_hubILb1EN4cuda3std3__45tupleIJN6thrust24THRUST_300001_SM_1000_NS6detail15normal_iteratorINSA_10device_ptrIfEEEESF_EEEE10policy1000Ei7functorSF_JPfSK_EEEvT0_iT1_T2_DpNS2_10kernel_argIT3_EE_param_2];
	ld.param.u32 	%r45, [_ZN3cub18CUB_300001_SM_10006detail9transform16transform_kernelINS2_10policy_hubILb1EN4cuda3std3__45tupleIJN6thrust24THRUST_300001_SM_1000_NS6detail15normal_iteratorINSA_10device_ptrIfEEEESF_EEEE10policy1000Ei7functorSF_JPfSK_EEEvT0_iT1_T2_DpNS2_10kernel_argIT3_EE_param_0];
	ld.param.u64 	%rd27, [_ZN3cub18CUB_300001_SM_10006detail9transform16transform_kernelINS2_10policy_hubILb1EN4cuda3std3__45tupleIJN6thrust24THRUST_300001_SM_1000_NS6detail15normal_iteratorINSA_10device_ptrIfEEEESF_EEEE10policy1000Ei7functorSF_JPfSK_EEEvT0_iT1_T2_DpNS2_10kernel_argIT3_EE_param_5];
	ld.param.u64 	%rd25, [_ZN3cub18CUB_300001_SM_10006detail9transform16transform_kernelINS2_10policy_hubILb1EN4cuda3std3__45tupleIJN6thrust24THRUST_300001_SM_1000_NS6detail15normal_iteratorINSA_10device_ptrIfEEEESF_EEEE10policy1000Ei7functorSF_JPfSK_EEEvT0_iT1_T2_DpNS2_10kernel_argIT3_EE_param_4];
	ld.param.u64 	%rd29, [_ZN3cub18CUB_300001_SM_10006detail9transform16transform_kernelINS2_10policy_hubILb1EN4cuda3std3__45tupleIJN6thrust24THRUST_300001_SM_1000_NS6detail15normal_iteratorINSA_10device_ptrIfEEEESF_EEEE10policy1000Ei7functorSF_JPfSK_EEEvT0_iT1_T2_DpNS2_10kernel_argIT3_EE_param_3];
	ld.param.u32 	%r44, [_ZN3cub18CUB_300001_SM_10006detail9transform16transform_kernelINS2_10policy_hubILb1EN4cuda3std3__45tupleIJN6thrust24THRUST_300001_SM_1000_NS6detail15normal_iteratorINSA_10device_ptrIfEEEESF_EEEE10policy1000Ei7functorSF_JPfSK_EEEvT0_iT1_T2_DpNS2_10kernel_argIT3_EE_param_1];
	cvta.to.global.u64 	%rd1, %rd29;
	cvta.to.global.u64 	%rd2, %rd25;
	cvta.to.global.u64 	%rd3, %rd27;
	shl.b32 	%r1, %r44, 7;
	mov.u32 	%r46, %ctaid.x;
	mul.lo.s32 	%r2, %r1, %r46;
	sub.s32 	%r3, %r45, %r2;
	min.s32 	%r4, %r1, %r3;
	shl.b32 	%r5, %r4, 2;
	mov.u32 	%r6, %tid.x;
	shl.b32 	%r71, %r6, 7;
	setp.ge.s32 	%p1, %r71, %r5;
	@%p1 bra 	$L__BB2_5;
	mul.wide.u32 	%rd4, %r6, 128;
	add.s64 	%rd30, %rd2, %rd4;
	mul.wide.s32 	%rd5, %r2, 4;
	add.s64 	%rd94, %rd30, %rd5;
	mov.u32 	%r70, %r71;
$L__BB2_2:
	.pragma "nounroll";
	// begin inline asm
	prefetch.global.L2 [%rd94];
	// end inline asm
	add.s32 	%r70, %r70, 16384;
	add.s64 	%rd94, %rd94, 16384;
	setp.lt.s32 	%p2, %r70, %r5;
	@%p2 bra 	$L__BB2_2;
	add.s64 	%rd32, %rd3, %rd4;
	add.s64 	%rd95, %rd32, %rd5;
$L__BB2_4:
	.pragma "nounroll";
	// begin inline asm
	prefetch.global.L2 [%rd95];
	// end inline asm
	add.s32 	%r71, %r71, 16384;
	add.s64 	%rd95, %rd95, 16384;
	setp.lt.s32 	%p3, %r71, %r5;
	@%p3 bra 	$L__BB2_4;
$L__BB2_5:
	mul.wide.s32 	%rd96, %r2, 4;
	add.s64 	%rd12, %rd2, %rd96;
	add.s64 	%rd13, %rd3, %rd96;
	add.s64 	%rd14, %rd1, %rd96;
	setp.gt.s32 	%p4, %r1, %r3;
	@%p4 bra 	$L__BB2_18;
	setp.lt.s32 	%p5, %r44, 1;
	@%p5 bra 	$L__BB2_59;
	and.b32  	%r12, %r44, 7;
	setp.lt.u32 	%p6, %r44, 8;
	mov.b32 	%r79, 0;
	@%p6 bra 	$L__BB2_10;
	and.b32  	%r48, %r44, 2147483640;
	neg.s32 	%r73, %r48;
	mul.wide.u32 	%rd35, %r6, 4;
	add.s64 	%rd15, %rd1, %rd35;
	add.s64 	%rd36, %rd96, 1536;
	add.s64 	%rd17, %rd2, %rd36;
	add.s32 	%r72, %r6, 128;
	add.s64 	%rd18, %rd3, %rd36;
	add.s64 	%rd19, %rd1, %rd36;
$L__BB2_9:
	.pragma "nounroll";
	and.b32  	%r79, %r44, 2147483640;
	mul.wide.s32 	%rd37, %r72, 4;
	add.s64 	%rd38, %rd17, %rd37;
	add.s64 	%rd39, %rd18, %rd37;
	add.s64 	%rd40, %rd19, %rd37;
	cvta.to.global.u64 	%rd41, %rd25;
	mul.wide.u32 	%rd42, %r6, 4;
	add.s64 	%rd43, %rd41, %rd42;
	add.s64 	%rd44, %rd43, %rd96;
	ld.global.f32 	%f3, [%rd44];
	cvta.to.global.u64 	%rd45, %rd27;
	add.s64 	%rd46, %rd45, %rd42;
	add.s64 	%rd47, %rd46, %rd96;
	ld.global.f32 	%f4, [%rd47];
	fma.rn.f32 	%f5, %f2, %f3, %f4;
	add.s64 	%rd48, %rd15, %rd96;
	st.global.f32 	[%rd48], %f5;
	ld.global.f32 	%f6, [%rd38+-1536];
	ld.global.f32 	%f7, [%rd39+-1536];
	fma.rn.f32 	%f8, %f2, %f6, %f7;
	st.global.f32 	[%rd40+-1536], %f8;
	ld.global.f32 	%f9, [%rd38+-1024];
	ld.global.f32 	%f10, [%rd39+-1024];
	fma.rn.f32 	%f11, %f2, %f9, %f10;
	st.global.f32 	[%rd40+-1024], %f11;
	ld.global.f32 	%f12, [%rd38+-512];
	ld.global.f32 	%f13, [%rd39+-512];
	fma.rn.f32 	%f14, %f2, %f12, %f13;
	st.global.f32 	[%rd40+-512], %f14;
	ld.global.f32 	%f15, [%rd38];
	ld.global.f32 	%f16, [%rd39];
	fma.rn.f32 	%f17, %f2, %f15, %f16;
	st.global.f32 	[%rd40], %f17;
	ld.global.f32 	%f18, [%rd38+512];
	ld.global.f32 	%f19, [%rd39+512];
	fma.rn.f32 	%f20, %f2, %f18, %f19;
	st.global.f32 	[%rd40+512], %f20;
	ld.global.f32 	%f21, [%rd38+1024];
	ld.global.f32 	%f22, [%rd39+1024];
	fma.rn.f32 	%f23, %f2, %f21, %f22;
	st.global.f32 	[%rd40+1024], %f23;
	ld.global.f32 	%f24, [%rd38+1536];
	ld.global.f32 	%f25, [%rd39+1536];
	fma.rn.f32 	%f26, %f2, %f24, %f25;
	st.global.f32 	[%rd40+1536], %f26;
	add.s32 	%r73, %r73, 8;
	add.s64 	%rd96, %rd96, 4096;
	add.s32 	%r72, %r72, 1024;
	setp.eq.s32 	%p7, %r73, 0;
	@%p7 bra 	$L__BB2_10;
	bra.uni 	$L__BB2_9;
$L__BB2_10:
	setp.eq.s32 	%p8, %r12, 0;
	@%p8 bra 	$L__BB2_59;
	and.b32  	%r39, %r44, 3;
	setp.lt.u32 	%p9, %r12, 4;
	@%p9 bra 	$L__BB2_13;
	shl.b32 	%r49, %r79, 7;
	add.s32 	%r50, %r49, %r6;
	mul.wide.s32 	%rd49, %r50, 4;
	add.s64 	%rd50, %rd12, %rd49;
	ld.global.f32 	%f27, [%rd50];
	add.s64 	%rd51, %rd13, %rd49;
	ld.global.f32 	%f28, [%rd51];
	fma.rn.f32 	%f29, %f2, %f27, %f28;
	add.s64 	%rd52, %rd14, %rd49;
	st.global.f32 	[%rd52], %f29;
	ld.global.f32 	%f30, [%rd50+512];
	ld.global.f32 	%f31, [%rd51+512];
	fma.rn.f32 	%f32, %f2, %f30, %f31;
	st.global.f32 	[%rd52+512], %f32;
	ld.global.f32 	%f33, [%rd50+1024];
	ld.global.f32 	%f34, [%rd51+1024];
	fma.rn.f32 	%f35, %f2, %f33, %f34;
	st.global.f32 	[%rd52+1024], %f35;
	ld.global.f32 	%f36, [%rd50+1536];
	ld.global.f32 	%f37, [%rd51+1536];
	fma.rn.f32 	%f38, %f2, %f36, %f37;
	st.global.f32 	[%rd52+1536], %f38;
	add.s32 	%r79, %r79, 4;
$L__BB2_13:
	setp.eq.s32 	%p10, %r39, 0;
	@%p10 bra 	$L__BB2_59;
	setp.eq.s32 	%p11, %r39, 1;
	@%p11 bra 	$L__BB2_16;
	shl.b32 	%r51, %r79, 7;
	add.s32 	%r52, %r51, %r6;
	mul.wide.s32 	%rd53, %r52, 4;
	add.s64 	%rd54, %rd12, %rd53;
	ld.global.f32 	%f39, [%rd54];
	add.s64 	%rd55, %rd13, %rd53;
	ld.global.f32 	%f40, [%rd55];
	fma.rn.f32 	%f41, %f2, %f39, %f40;
	add.s64 	%rd56, %rd14, %rd53;
	st.global.f32 	[%rd56], %f41;
	ld.global.f32 	%f42, [%rd54+512];
	ld.global.f32 	%f43, [%rd55+512];
	fma.rn.f32 	%f44, %f2, %f42, %f43;
	st.global.f32 	[%rd56+512], %f44;
	add.s32 	%r79, %r79, 2;
$L__BB2_16:
	and.b32  	%r53, %r44, 1;
	setp.eq.b32 	%p12, %r53, 1;
	not.pred 	%p13, %p12;
	@%p13 bra 	$L__BB2_59;
	shl.b32 	%r54, %r79, 7;
	add.s32 	%r55, %r54, %r6;
	mul.wide.s32 	%rd57, %r55, 4;
	add.s64 	%rd58, %rd12, %rd57;
	ld.global.f32 	%f45, [%rd58];
	add.s64 	%rd59, %rd13, %rd57;
	ld.global.f32 	%f46, [%rd59];
	fma.rn.f32 	%f47, %f2, %f45, %f46;
	add.s64 	%rd60, %rd14, %rd57;
	st.global.f32 	[%rd60], %f47;
	bra.uni 	$L__BB2_59;
$L__BB2_18:
	setp.lt.s32 	%p14, %r44, 1;
	@%p14 bra 	$L__BB2_59;
	and.b32  	%r15, %r44, 7;
	setp.lt.u32 	%p15, %r44, 8;
	mov.b32 	%r75, 0;
	@%p15 bra 	$L__BB2_38;
	and.b32  	%r75, %r44, 2147483640;
	mov.b32 	%r74, 0;
$L__BB2_21:
	.pragma "nounroll";
	shl.b32 	%r58, %r74, 7;
	add.s32 	%r23, %r58, %r6;
	setp.ge.s32 	%p16, %r23, %r4;
	@%p16 bra 	$L__BB2_23;
	mul.wide.u32 	%rd61, %r23, 4;
	add.s64 	%rd62, %rd12, %rd61;
	ld.global.f32 	%f48, [%rd62];
	add.s64 	%rd63, %rd13, %rd61;
	ld.global.f32 	%f49, [%rd63];
	fma.rn.f32 	%f50, %f2, %f48, %f49;
	add.s64 	%rd64, %rd14, %rd61;
	st.global.f32 	[%rd64], %f50;
$L__BB2_23:
	add.s32 	%r59, %r23, 128;
	setp.ge.s32 	%p17, %r59, %r4;
	mul.wide.s32 	%rd65, %r59, 4;
	add.s64 	%rd22, %rd12, %rd65;
	add.s64 	%rd23, %rd13, %rd65;
	add.s64 	%rd24, %rd14, %rd65;
	@%p17 bra 	$L__BB2_25;
	ld.global.f32 	%f51, [%rd22];
	ld.global.f32 	%f52, [%rd23];
	fma.rn.f32 	%f53, %f2, %f51, %f52;
	st.global.f32 	[%rd24], %f53;
$L__BB2_25:
	add.s32 	%r60, %r23, 256;
	setp.ge.s32 	%p18, %r60, %r4;
	@%p18 bra 	$L__BB2_27;
	ld.global.f32 	%f54, [%rd22+512];
	ld.global.f32 	%f55, [%rd23+512];
	fma.rn.f32 	%f56, %f2, %f54, %f55;
	st.global.f32 	[%rd24+512], %f56;
$L__BB2_27:
	add.s32 	%r61, %r23, 384;
	setp.ge.s32 	%p19, %r61, %r4;
	@%p19 bra 	$L__BB2_29;
	ld.global.f32 	%f57, [%rd22+1024];
	ld.global.f32 	%f58, [%rd23+1024];
	fma.rn.f32 	%f59, %f2, %f57, %f58;
	st.global.f32 	[%rd24+1024], %f59;
$L__BB2_29:
	add.s32 	%r62, %r23, 512;
	setp.ge.s32 	%p20, %r62, %r4;
	@%p20 bra 	$L__BB2_31;
	ld.global.f32 	%f60, [%rd22+1536];
	ld.global.f32 	%f61, [%rd23+1536];
	fma.rn.f32 	%f62, %f2, %f60, %f61;
	st.global.f32 	[%rd24+1536], %f62;
$L__BB2_31:
	add.s32 	%r63, %r23, 640;
	setp.ge.s32 	%p21, %r63, %r4;
	@%p21 bra 	$L__BB2_33;
	ld.global.f32 	%f63, [%rd22+2048];
	ld.global.f32 	%f64, [%rd23+2048];
	fma.rn.f32 	%f65, %f2, %f63, %f64;
	st.global.f32 	[%rd24+2048], %f65;
$L__BB2_33:
	add.s32 	%r64, %r23, 768;
	setp.ge.s32 	%p22, %r64, %r4;
	@%p22 bra 	$L__BB2_35;
	ld.global.f32 	%f66, [%rd22+2560];
	ld.global.f32 	%f67, [%rd23+2560];
	fma.rn.f32 	%f68, %f2, %f66, %f67;
	st.global.f32 	[%rd24+2560], %f68;
$L__BB2_35:
	add.s32 	%r65, %r23, 896;
	setp.ge.s32 	%p23, %r65, %r4;
	@%p23 bra 	$L__BB2_37;
	ld.global.f32 	%f69, [%rd22+3072];
	ld.global.f32 	%f70, [%rd23+3072];
	fma.rn.f32 	%f71, %f2, %f69, %f70;
	st.global.f32 	[%rd24+3072], %f71;
$L__BB2_37:
	add.s32 	%r74, %r74, 8;
	setp.ne.s32 	%p24, %r74, %r75;
	@%p24 bra 	$L__BB2_21;
$L__BB2_38:
	setp.eq.s32 	%p25, %r15, 0;
	@%p25 bra 	$L__BB2_59;
	and.b32  	%r26, %r44, 3;
	setp.lt.u32 	%p26, %r15, 4;
	@%p26 bra 	$L__BB2_49;
	shl.b32 	%r66, %r75, 7;
	add.s32 	%r27, %r66, %r6;
	setp.ge.s32 	%p27, %r27, %r4;
	@%p27 bra 	$L__BB2_42;
	mul.wide.s32 	%rd66, %r27, 4;
	add.s64 	%rd67, %rd12, %rd66;
	ld.global.f32 	%f72, [%rd67];
	add.s64 	%rd68, %rd13, %rd66;
	ld.global.f32 	%f73, [%rd68];
	fma.rn.f32 	%f74, %f2, %f72, %f73;
	add.s64 	%rd69, %rd14, %rd66;
	st.global.f32 	[%rd69], %f74;
$L__BB2_42:
	add.s32 	%r28, %r27, 128;
	setp.ge.s32 	%p28, %r28, %r4;
	@%p28 bra 	$L__BB2_44;
	mul.wide.s32 	%rd70, %r28, 4;
	add.s64 	%rd71, %rd12, %rd70;
	ld.global.f32 	%f75, [%rd71];
	add.s64 	%rd72, %rd13, %rd70;
	ld.global.f32 	%f76, [%rd72];
	fma.rn.f32 	%f77, %f2, %f75, %f76;
	add.s64 	%rd73, %rd14, %rd70;
	st.global.f32 	[%rd73], %f77;
$L__BB2_44:
	add.s32 	%r29, %r27, 256;
	setp.ge.s32 	%p29, %r29, %r4;
	@%p29 bra 	$L__BB2_46;
	mul.wide.s32 	%rd74, %r29, 4;
	add.s64 	%rd75, %rd12, %rd74;
	ld.global.f32 	%f78, [%rd75];
	add.s64 	%rd76, %rd13, %rd74;
	ld.global.f32 	%f79, [%rd76];
	fma.rn.f32 	%f80, %f2, %f78, %f79;
	add.s64 	%rd77, %rd14, %rd74;
	st.global.f32 	[%rd77], %f80;
$L__BB2_46:
	add.s32 	%r30, %r27, 384;
	setp.ge.s32 	%p30, %r30, %r4;
	@%p30 bra 	$L__BB2_48;
	mul.wide.s32 	%rd78, %r30, 4;
	add.s64 	%rd79, %rd12, %rd78;
	ld.global.f32 	%f81, [%rd79];
	add.s64 	%rd80, %rd13, %rd78;
	ld.global.f32 	%f82, [%rd80];
	fma.rn.f32 	%f83, %f2, %f81, %f82;
	add.s64 	%rd81, %rd14, %rd78;
	st.global.f32 	[%rd81], %f83;
$L__BB2_48:
	add.s32 	%r75, %r75, 4;
$L__BB2_49:
	setp.eq.s32 	%p31, %r26, 0;
	@%p31 bra 	$L__BB2_59;
	setp.eq.s32 	%p32, %r26, 1;
	@%p32 bra 	$L__BB2_56;
	shl.b32 	%r67, %r75, 7;
	add.s32 	%r33, %r67, %r6;
	setp.ge.s32 	%p33, %r33, %r4;
	@%p33 bra 	$L__BB2_53;
	mul.wide.s32 	%rd82, %r33, 4;
	add.s64 	%rd83, %rd12, %rd82;
	ld.global.f32 	%f84, [%rd83];
	add.s64 	%rd84, %rd13, %rd82;
	ld.global.f32 	%f85, [%rd84];
	fma.rn.f32 	%f86, %f2, %f84, %f85;
	add.s64 	%rd85, %rd14, %rd82;
	st.global.f32 	[%rd85], %f86;
$L__BB2_53:
	add.s32 	%r34, %r33, 128;
	setp.ge.s32 	%p34, %r34, %r4;
	@%p34 bra 	$L__BB2_55;
	mul.wide.s32 	%rd86, %r34, 4;
	add.s64 	%rd87, %rd12, %rd86;
	ld.global.f32 	%f87, [%rd87];
	add.s64 	%rd88, %rd13, %rd86;
	ld.global.f32 	%f88, [%rd88];
	fma.rn.f32 	%f89, %f2, %f87, %f88;
	add.s64 	%rd89, %rd14, %rd86;
	st.global.f32 	[%rd89], %f89;
$L__BB2_55:
	add.s32 	%r75, %r75, 2;
$L__BB2_56:
	and.b32  	%r68, %r44, 1;
	setp.eq.b32 	%p35, %r68, 1;
	not.pred 	%p36, %p35;
	@%p36 bra 	$L__BB2_59;
	shl.b32 	%r69, %r75, 7;
	add.s32 	%r37, %r69, %r6;
	setp.ge.s32 	%p37, %r37, %r4;
	@%p37 bra 	$L__BB2_59;
	mul.wide.s32 	%rd90, %r37, 4;
	add.s64 	%rd91, %rd12, %rd90;
	ld.global.f32 	%f90, [%rd91];
	add.s64 	%rd92, %rd13, %rd90;
	ld.global.f32 	%f91, [%rd92];
	fma.rn.f32 	%f92, %f2, %f90, %f91;
	add.s64 	%rd93, %rd14, %rd90;
	st.global.f32 	[%rd93], %f92;
$L__BB2_59:
	ret;

}
	// .globl	_ZN3cub18CUB_300001_SM_10006detail9transform16transform_kernelINS2_10policy_hubILb1EN4cuda3std3__45tupleIJN6thrust24THRUST_300001_SM_1000_NS6detail15normal_iteratorINSA_10device_ptrIfEEEESF_EEEE10policy1000El7functorSF_JPfSK_EEEvT0_iT1_T2_DpNS2_10kernel_argIT3_EE
.visible .entry _ZN3cub18CUB_300001_SM_10006detail9transform16transform_kernelINS2_10policy_hubILb1EN4cuda3std3__45tupleIJN6thrust24THRUST_300001_SM_1000_NS6detail15normal_iteratorINSA_10device_ptrIfEEEESF_EEEE10policy1000El7functorSF_JPfSK_EEEvT0_iT1_T2_DpNS2_10kernel_argIT3_EE(
	.param .u64 _ZN3cub18CUB_300001_SM_10006detail9transform16transform_kernelINS2_10policy_hubILb1EN4cuda3std3__45tupleIJN6thrust24THRUST_300001_SM_1000_NS6detail15normal_iteratorINSA_10device_ptrIfEEEESF_EEEE10policy1000El7functorSF_JPfSK_EEEvT0_iT1_T2_DpNS2_10kernel_argIT3_EE_param_0,
	.param .u32 _ZN3cub18CUB_300001_SM_10006detail9transform16transform_kernelINS2_10policy_hubILb1EN4cuda3std3__45tupleIJN6thrust24THRUST_300001_SM_1000_NS6detail15normal_iteratorINSA_10device_ptrIfEEEESF_EEEE10policy1000El7functorSF_JPfSK_EEEvT0_iT1_T2_DpNS2_10kernel_argIT3_EE_param_1,
	.param .align 4 .b8 _ZN3cub18CUB_300001_SM_10006detail9transform16transform_kernelINS2_10policy_hubILb1EN4cuda3std3__45tupleIJN6thrust24THRUST_300001_SM_1000_NS6detail15normal_iteratorINSA_10device_ptrIfEEEESF_EEEE10policy1000El7functorSF_JPfSK_EEEvT0_iT1_T2_DpNS2_10kernel_argIT3_EE_param_2[4],
	.param .align 8 .b8 _ZN3cub18CUB_300001_SM_10006detail9transform16transform_kernelINS2_10policy_hubILb1EN4cuda3std3__45tupleIJN6thrust24THRUST_300001_SM_1000_NS6detail15normal_iteratorINSA_10device_ptrIfEEEESF_EEEE10policy1000El7functorSF_JPfSK_EEEvT0_iT1_T2_DpNS2_10kernel_argIT3_EE_param_3[8],
	.param .align 8 .b8 _ZN3cub18CUB_300001_SM_10006detail9transform16transform_kernelINS2_10policy_hubILb1EN4cuda3std3__45tupleIJN6thrust24THRUST_300001_SM_1000_NS6detail15normal_iteratorINSA_10device_ptrIfEEEESF_EEEE10policy1000El7functorSF_JPfSK_EEEvT0_iT1_T2_DpNS2_10kernel_argIT3_EE_param_4[16],
	.param .align 8 .b8 _ZN3cub18CUB_300001_SM_10006detail9transform16transform_kernelINS2_10policy_hubILb1EN4cuda3std3__45tupleIJN6thrust24THRUST_300001_SM_1000_NS6detail15normal_iteratorINSA_10device_ptrIfEEEESF_EEEE10policy1000El7functorSF_JPfSK_EEEvT0_iT1_T2_DpNS2_10kernel_argIT3_EE_param_5[16]
)
.maxntid 128
{
	.reg .pred 	%p<38>;
	.reg .b32 	%r<78>;
	.reg .b32 	%f<93>;
	.reg .b64 	%rd<103>;

	ld.param.f32 	%f2, [_ZN3cub18CUB_300001_SM_10006detail9transform16transform_kernelINS2_10policy_hubILb1EN4cuda3std3__45tupleIJN6thrust24THRUST_300001_SM_1000_NS6detail15normal_iteratorINSA_10device_ptrIfEEEESF_EEEE10policy1000El7functorSF_JPfSK_EEEvT0_iT1_T2_DpNS2_10kernel_argIT3_EE_param_2];
	ld.param.u64 	%rd30, [_ZN3cub18CUB_300001_SM_10006detail9transform16transform_kernelINS2_10policy_hubILb1EN4cuda3std3__45tupleIJN6thrust24THRUST_300001_SM_1000_NS6detail15normal_iteratorINSA_10device_ptrIfEEEESF_EEEE10policy1000El7functorSF_JPfSK_EEEvT0_iT1_T2_DpNS2_10kernel_argIT3_EE_param_0];
	ld.param.u64 	%rd28, [_ZN3cub18CUB_300001_SM_10006detail9transform16transform_kernelINS2_10policy_hubILb1EN4cuda3std3__45tupleIJN6thrust24THRUST_300001_SM_1000_NS6detail15normal_iteratorINSA_10device_ptrIfEEEESF_EEEE10policy1000El7functorSF_JPfSK_EEEvT0_iT1_T2_DpNS2_10kernel_argIT3_EE_param_5];
	ld.param.u64 	%rd26, [_ZN3cub18CUB_300001_SM_10006detail9transform16transform_kernelINS2_10policy_hubILb1EN4cuda3std3__45tupleIJN6thrust24THRUST_300001_SM_1000_NS6detail15normal_iteratorINSA_10device_ptrIfEEEESF_EEEE10policy1000El7functorSF_JPfSK_EEEvT0_iT1_T2_DpNS2_10kernel_argIT3_EE_param_4];
	ld.param.u64 	%rd31, [_ZN3cub18CUB_300001_SM_10006detail9transform16transform_kernelINS2_10policy_hubILb1EN4cuda3std3__45tupleIJN6thrust24THRUST_300001_SM_1000_NS6detail15normal_iteratorINSA_10device_ptrIfEEEESF_EEEE10policy1000El7functorSF_JPfSK_EEEvT0_iT1_T2_DpNS2_10kernel_argIT3_EE_param_3];
	ld.param.u32 	%r42, [_ZN3cub18CUB_300001_SM_10006detail9transform16transform_kernelINS2_10policy_hubILb1EN4cuda3std3__45tupleIJN6thrust24THRUST_300001_SM_1000_NS6detail15normal_iteratorINSA_10device_ptrIfEEEESF_EEEE10policy1000El7functorSF_JPfSK_EEEvT0_iT1_T2_DpNS2_10kernel_argIT3_EE_param_1];
	cvta.to.global.u64 	%rd1, %rd31;
	cvta.to.global.u64 	%rd2, %rd26;
	cvta.to.global.u64 	%rd3, %rd28;
	shl.b32 	%r1, %r42, 7;
	mov.u32 	%r43, %ctaid.x;
	cvt.u64.u32 	%rd32, %r43;
	cvt.s64.s32 	%rd33, %r1;
	mul.lo.s64 	%rd4, %rd33, %rd32;
	sub.s64 	%rd34, %rd30, %rd4;
	min.s64 	%rd35, %rd34, %rd33;
	cvt.u32.u64 	%r2, %rd35;
	shl.b32 	%r3, %r2, 2;
	mov.u32 	%r4, %tid.x;
	shl.b32 	%r68, %r4, 7;
	setp.ge.s32 	%p1, %r68, %r3;
	@%p1 bra 	$L__BB3_5;
	shl.b64 	%rd5, %rd4, 2;
	add.s64 	%rd36, %rd2, %rd5;
	mul.wide.u32 	%rd6, %r4, 128;
	add.s64 	%rd100, %rd36, %rd6;
	mov.u32 	%r67, %r68;
$L__BB3_2:
	.pragma "nounroll";
	// begin inline asm
	prefetch.global.L2 [%rd100];
	// end inline asm
	add.s32 	%r67, %r67, 16384;
	add.s64 	%rd100, %rd100, 16384;
	setp.lt.s32 	%p2, %r67, %r3;
	@%p2 bra 	$L__BB3_2;
	add.s64 	%rd38, %rd3, %rd5;
	add.s64 	%rd101, %rd38, %rd6;
$L__BB3_4:
	.pragma "nounroll";
	// begin inline asm
	prefetch.global.L2 [%rd101];
	// end inline asm
	add.s32 	%r68, %r68, 16384;
	add.s64 	%rd101, %rd101, 16384;
	setp.lt.s32 	%p3, %r68, %r3;
	@%p3 bra 	$L__BB3_4;
$L__BB3_5:
	shl.b64 	%rd102, %rd4, 2;
	add.s64 	%rd13, %rd2, %rd102;
	add.s64 	%rd14, %rd3, %rd102;
	add.s64 	%rd15, %rd1, %rd102;
	setp.eq.s32 	%p4, %r1, %r2;
	@%p4 bra 	$L__BB3_47;
	setp.lt.s32 	%p5, %r42, 1;
	@%p5 bra 	$L__BB3_59;
	and.b32  	%r10, %r42, 7;
	setp.lt.u32 	%p6, %r42, 8;
	mov.b32 	%r75, 0;
	@%p6 bra 	$L__BB3_26;
	and.b32  	%r75, %r42, 2147483640;
	mov.b32 	%r71, 0;
$L__BB3_9:
	.pragma "nounroll";
	shl.b32 	%r46, %r71, 7;
	add.s32 	%r21, %r46, %r4;
	setp.ge.s32 	%p7, %r21, %r2;
	@%p7 bra 	$L__BB3_11;
	mul.wide.u32 	%rd41, %r21, 4;
	add.s64 	%rd42, %rd13, %rd41;
	ld.global.f32 	%f3, [%rd42];
	add.s64 	%rd43, %rd14, %rd41;
	ld.global.f32 	%f4, [%rd43];
	fma.rn.f32 	%f5, %f2, %f3, %f4;
	add.s64 	%rd44, %rd15, %rd41;
	st.global.f32 	[%rd44], %f5;
$L__BB3_11:
	add.s32 	%r47, %r21, 128;
	setp.ge.s32 	%p8, %r47, %r2;
	mul.wide.s32 	%rd45, %r47, 4;
	add.s64 	%rd23, %rd13, %rd45;
	add.s64 	%rd24, %rd14, %rd45;
	add.s64 	%rd25, %rd15, %rd45;
	@%p8 bra 	$L__BB3_13;
	ld.global.f32 	%f6, [%rd23];
	ld.global.f32 	%f7, [%rd24];
	fma.rn.f32 	%f8, %f2, %f6, %f7;
	st.global.f32 	[%rd25], %f8;
$L__BB3_13:
	add.s32 	%r48, %r21, 256;
	setp.ge.s32 	%p9, %r48, %r2;
	@%p9 bra 	$L__BB3_15;
	ld.global.f32 	%f9, [%rd23+512];
	ld.global.f32 	%f10, [%rd24+512];
	fma.rn.f32 	%f11, %f2, %f9, %f10;
	st.global.f32 	[%rd25+512], %f11;
$L__BB3_15:
	add.s32 	%r49, %r21, 384;
	setp.ge.s32 	%p10, %r49, %r2;
	@%p10 bra 	$L__BB3_17;
	ld.global.f32 	%f12, [%rd23+1024];
	ld.global.f32 	%f13, [%rd24+1024];
	fma.rn.f32 	%f14, %f2, %f12, %f13;
	st.global.f32 	[%rd25+1024], %f14;
$L__BB3_17:
	add.s32 	%r50, %r21, 512;
	setp.ge.s32 	%p11, %r50, %r2;
	@%p11 bra 	$L__BB3_19;
	ld.global.f32 	%f15, [%rd23+1536];
	ld.global.f32 	%f16, [%rd24+1536];
	fma.rn.f32 	%f17, %f2, %f15, %f16;
	st.global.f32 	[%rd25+1536], %f17;
$L__BB3_19:
	add.s32 	%r51, %r21, 640;
	setp.ge.s32 	%p12, %r51, %r2;
	@%p12 bra 	$L__BB3_21;
	ld.global.f32 	%f18, [%rd23+2048];
	ld.global.f32 	%f19, [%rd24+2048];
	fma.rn.f32 	%f20, %f2, %f18, %f19;
	st.global.f32 	[%rd25+2048], %f20;
$L__BB3_21:
	add.s32 	%r52, %r21, 768;
	setp.ge.s32 	%p13, %r52, %r2;
	@%p13 bra 	$L__BB3_23;
	ld.global.f32 	%f21, [%rd23+2560];
	ld.global.f32 	%f22, [%rd24+2560];
	fma.rn.f32 	%f23, %f2, %f21, %f22;
	st.global.f32 	[%rd25+2560], %f23;
$L__BB3_23:
	add.s32 	%r53, %r21, 896;
	setp.ge.s32 	%p14, %r53, %r2;
	@%p14 bra 	$L__BB3_25;
	ld.global.f32 	%f24, [%rd23+3072];
	ld.global.f32 	%f25, [%rd24+3072];
	fma.rn.f32 	%f26, %f2, %f24, %f25;
	st.global.f32 	[%rd25+3072], %f26;
$L__BB3_25:
	add.s32 	%r71, %r71, 8;
	setp.eq.s32 	%p15, %r71, %r75;
	@%p15 bra 	$L__BB3_26;
	bra.uni 	$L__BB3_9;
$L__BB3_26:
	setp.eq.s32 	%p16, %r10, 0;
	@%p16 bra 	$L__BB3_59;
	and.b32  	%r30, %r42, 3;
	setp.lt.u32 	%p17, %r10, 4;
	@%p17 bra 	$L__BB3_37;
	shl.b32 	%r54, %r75, 7;
	add.s32 	%r31, %r54, %r4;
	setp.ge.s32 	%p18, %r31, %r2;
	@%p18 bra 	$L__BB3_30;
	mul.wide.s32 	%rd46, %r31, 4;
	add.s64 	%rd47, %rd13, %rd46;
	ld.global.f32 	%f27, [%rd47];
	add.s64 	%rd48, %rd14, %rd46;
	ld.global.f32 	%f28, [%rd48];
	fma.rn.f32 	%f29, %f2, %f27, %f28;
	add.s64 	%rd49, %rd15, %rd46;
	st.global.f32 	[%rd49], %f29;
$L__BB3_30:
	add.s32 	%r32, %r31, 128;
	setp.ge.s32 	%p19, %r32, %r2;
	@%p19 bra 	$L__BB3_32;
	mul.wide.s32 	%rd50, %r32, 4;
	add.s64 	%rd51, %rd13, %rd50;
	ld.global.f32 	%f30, [%rd51];
	add.s64 	%rd52, %rd14, %rd50;
	ld.global.f32 	%f31, [%rd52];
	fma.rn.f32 	%f32, %f2, %f30, %f31;
	add.s64 	%rd53, %rd15, %rd50;
	st.global.f32 	[%rd53], %f32;
$L__BB3_32:
	add.s32 	%r33, %r31, 256;
	setp.ge.s32 	%p20, %r33, %r2;
	@%p20 bra 	$L__BB3_34;
	mul.wide.s32 	%rd54, %r33, 4;
	add.s64 	%rd55, %rd13, %rd54;
	ld.global.f32 	%f33, [%rd55];
	add.s64 	%rd56, %rd14, %rd54;
	ld.global.f32 	%f34, [%rd56];
	fma.rn.f32 	%f35, %f2, %f33, %f34;
	add.s64 	%rd57, %rd15, %rd54;
	st.global.f32 	[%rd57], %f35;
$L__BB3_34:
	add.s32 	%r34, %r31, 384;
	setp.ge.s32 	%p21, %r34, %r2;
	@%p21 bra 	$L__BB3_36;
	mul.wide.s32 	%rd58, %r34, 4;
	add.s64 	%rd59, %rd13, %rd58;
	ld.global.f32 	%f36, [%rd59];
	add.s64 	%rd60, %rd14, %rd58;
	ld.global.f32 	%f37, [%rd60];
	fma.rn.f32 	%f38, %f2, %f36, %f37;
	add.s64 	%rd61, %rd15, %rd58;
	st.global.f32 	[%rd61], %f38;
$L__BB3_36:
	add.s32 	%r75, %r75, 4;
$L__BB3_37:
	setp.eq.s32 	%p22, %r30, 0;
	@%p22 bra 	$L__BB3_59;
	setp.eq.s32 	%p23, %r30, 1;
	@%p23 bra 	$L__BB3_44;
	shl.b32 	%r55, %r75, 7;
	add.s32 	%r37, %r55, %r4;
	setp.ge.s32 	%p24, %r37, %r2;
	@%p24 bra 	$L__BB3_41;
	mul.wide.s32 	%rd62, %r37, 4;
	add.s64 	%rd63, %rd13, %rd62;
	ld.global.f32 	%f39, [%rd63];
	add.s64 	%rd64, %rd14, %rd62;
	ld.global.f32 	%f40, [%rd64];
	fma.rn.f32 	%f41, %f2, %f39, %f40;
	add.s64 	%rd65, %rd15, %rd62;
	st.global.f32 	[%rd65], %f41;
$L__BB3_41:
	add.s32 	%r38, %r37, 128;
	setp.ge.s32 	%p25, %r38, %r2;
	@%p25 bra 	$L__BB3_43;
	mul.wide.s32 	%rd66, %r38, 4;
	add.s64 	%rd67, %rd13, %rd66;
	ld.global.f32 	%f42, [%rd67];
	add.s64 	%rd68, %rd14, %rd66;
	ld.global.f32 	%f43, [%rd68];
	fma.rn.f32 	%f44, %f2, %f42, %f43;
	add.s64 	%rd69, %rd15, %rd66;
	st.global.f32 	[%rd69], %f44;
$L__BB3_43:
	add.s32 	%r75, %r75, 2;
$L__BB3_44:
	and.b32  	%r56, %r42, 1;
	setp.eq.b32 	%p26, %r56, 1;
	not.pred 	%p27, %p26;
	@%p27 bra 	$L__BB3_59;
	shl.b32 	%r57, %r75, 7;
	add.s32 	%r41, %r57, %r4;
	setp.ge.s32 	%p28, %r41, %r2;
	@%p28 bra 	$L__BB3_59;
	mul.wide.s32 	%rd70, %r41, 4;
	add.s64 	%rd71, %rd13, %rd70;
	ld.global.f32 	%f45, [%rd71];
	add.s64 	%rd72, %rd14, %rd70;
	ld.global.f32 	%f46, [%rd72];
	fma.rn.f32 	%f47, %f2, %f45, %f46;
	add.s64 	%rd73, %rd15, %rd70;
	st.global.f32 	[%rd73], %f47;
	bra.uni 	$L__BB3_59;
$L__BB3_47:
	setp.lt.s32 	%p29, %r42, 1;
	@%p29 bra 	$L__BB3_59;
	and.b32  	%r12, %r42, 7;
	setp.lt.u32 	%p30, %r42, 8;
	mov.b32 	%r73, 0;
	@%p30 bra 	$L__BB3_51;
	and.b32  	%r59, %r42, 2147483640;
	neg.s32 	%r70, %r59;
	mul.wide.u32 	%rd74, %r4, 4;
	add.s64 	%rd16, %rd1, %rd74;
	add.s64 	%rd75, %rd102, 1536;
	add.s64 	%rd18, %rd2, %rd75;
	add.s32 	%r69, %r4, 128;
	add.s64 	%rd19, %rd3, %rd75;
	add.s64 	%rd20, %rd1, %rd75;
$L__BB3_50:
	.pragma "nounroll";
	and.b32  	%r73, %r42, 2147483640;
	mul.wide.s32 	%rd76, %r69, 4;
	add.s64 	%rd77, %rd18, %rd76;
	add.s64 	%rd78, %rd19, %rd76;
	add.s64 	%rd79, %rd20, %rd76;
	cvta.to.global.u64 	%rd80, %rd26;
	mul.wide.u32 	%rd81, %r4, 4;
	add.s64 	%rd82, %rd80, %rd81;
	add.s64 	%rd83, %rd82, %rd102;
	ld.global.f32 	%f48, [%rd83];
	cvta.to.global.u64 	%rd84, %rd28;
	add.s64 	%rd85, %rd84, %rd81;
	add.s64 	%rd86, %rd85, %rd102;
	ld.global.f32 	%f49, [%rd86];
	fma.rn.f32 	%f50, %f2, %f48, %f49;
	add.s64 	%rd87, %rd16, %rd102;
	st.global.f32 	[%rd87], %f50;
	ld.global.f32 	%f51, [%rd77+-1536];
	ld.global.f32 	%f52, [%rd78+-1536];
	fma.rn.f32 	%f53, %f2, %f51, %f52;
	st.global.f32 	[%rd79+-1536], %f53;
	ld.global.f32 	%f54, [%rd77+-1024];
	ld.global.f32 	%f55, [%rd78+-1024];
	fma.rn.f32 	%f56, %f2, %f54, %f55;
	st.global.f32 	[%rd79+-1024], %f56;
	ld.global.f32 	%f57, [%rd77+-512];
	ld.global.f32 	%f58, [%rd78+-512];
	fma.rn.f32 	%f59, %f2, %f57, %f58;
	st.global.f32 	[%rd79+-512], %f59;
	ld.global.f32 	%f60, [%rd77];
	ld.global.f32 	%f61, [%rd78];
	fma.rn.f32 	%f62, %f2, %f60, %f61;
	st.global.f32 	[%rd79], %f62;
	ld.global.f32 	%f63, [%rd77+512];
	ld.global.f32 	%f64, [%rd78+512];
	fma.rn.f32 	%f65, %f2, %f63, %f64;
	st.global.f32 	[%rd79+512], %f65;
	ld.global.f32 	%f66, [%rd77+1024];
	ld.global.f32 	%f67, [%rd78+1024];
	fma.rn.f32 	%f68, %f2, %f66, %f67;
	st.global.f32 	[%rd79+1024], %f68;
	ld.global.f32 	%f69, [%rd77+1536];
	ld.global.f32 	%f70, [%rd78+1536];
	fma.rn.f32 	%f71, %f2, %f69, %f70;
	st.global.f32 	[%rd79+1536], %f71;
	add.s32 	%r70, %r70, 8;
	add.s64 	%rd102, %rd102, 4096;
	add.s32 	%r69, %r69, 1024;
	setp.eq.s32 	%p31, %r70, 0;
	@%p31 bra 	$L__BB3_51;
	bra.uni 	$L__BB3_50;
$L__BB3_51:
	setp.eq.s32 	%p32, %r12, 0;
	@%p32 bra 	$L__BB3_59;
	and.b32  	%r24, %r42, 3;
	setp.lt.u32 	%p33, %r12, 4;
	@%p33 bra 	$L__BB3_54;
	shl.b32 	%r60, %r73, 7;
	add.s32 	%r61, %r60, %r4;
	mul.wide.s32 	%rd88, %r61, 4;
	add.s64 	%rd89, %rd13, %rd88;
	ld.global.f32 	%f72, [%rd89];
	add.s64 	%rd90, %rd14, %rd88;
	ld.global.f32 	%f73, [%rd90];
	fma.rn.f32 	%f74, %f2, %f72, %f73;
	add.s64 	%rd91, %rd15, %rd88;
	st.global.f32 	[%rd91], %f74;
	ld.global.f32 	%f75, [%rd89+512];
	ld.global.f32 	%f76, [%rd90+512];
	fma.rn.f32 	%f77, %f2, %f75, %f76;
	st.global.f32 	[%rd91+512], %f77;
	ld.global.f32 	%f78, [%rd89+1024];
	ld.global.f32 	%f79, [%rd90+1024];
	fma.rn.f32 	%f80, %f2, %f78, %f79;
	st.global.f32 	[%rd91+1024], %f80;
	ld.global.f32 	%f81, [%rd89+1536];
	ld.global.f32 	%f82, [%rd90+1536];
	fma.rn.f32 	%f83, %f2, %f81, %f82;
	st.global.f32 	[%rd91+1536], %f83;
	add.s32 	%r73, %r73, 4;
$L__BB3_54:
	setp.eq.s32 	%p34, %r24, 0;
	@%p34 bra 	$L__BB3_59;
	setp.eq.s32 	%p35, %r24, 1;
	@%p35 bra 	$L__BB3_57;
	shl.b32 	%r62, %r73, 7;
	add.s32 	%r63, %r62, %r4;
	mul.wide.s32 	%rd92, %r63, 4;
	add.s64 	%rd93, %rd13, %rd92;
	ld.global.f32 	%f84, [%rd93];
	add.s64 	%rd94, %rd14, %rd92;
	ld.global.f32 	%f85, [%rd94];
	fma.rn.f32 	%f86, %f2, %f84, %f85;
	add.s64 	%rd95, %rd15, %rd92;
	st.global.f32 	[%rd95], %f86;
	ld.global.f32 	%f87, [%rd93+512];
	ld.global.f32 	%f88, [%rd94+512];
	fma.rn.f32 	%f89, %f2, %f87, %f88;
	st.global.f32 	[%rd95+512], %f89;
	add.s32 	%r73, %r73, 2;
$L__BB3_57:
	and.b32  	%r64, %r42, 1;
	setp.eq.b32 	%p36, %r64, 1;
	not.pred 	%p37, %p36;
	@%p37 bra 	$L__BB3_59;
	shl.b32 	%r65, %r73, 7;
	add.s32 	%r66, %r65, %r4;
	mul.wide.s32 	%rd96, %r66, 4;
	add.s64 	%rd97, %rd13, %rd96;
	ld.global.f32 	%f90, [%rd97];
	add.s64 	%rd98, %rd14, %rd96;
	ld.global.f32 	%f91, [%rd98];
	fma.rn.f32 	%f92, %f2, %f90, %f91;
	add.s64 	%rd99, %rd15, %rd96;
	st.global.f32 	[%rd99], %f92;
$L__BB3_59:
	ret;

}


// ===== COMPILED SASS (sm_100) =====

	.target	sm_100

	.elftype	@"ET_EXEC"


//--------------------- .note.nv.tkinfo           --------------------------
	.section	.note.nv.tkinfo,"",@"SHT_NOTE"
	.sectionflags	@"SHF_NOTE_NV_TKINFO"
	.tkinfo
        /*0018*/ 	.word	0x00000002
        /*0030*/ 	.string	""
        /*0030*/ 	.string	"ptxas"
        /*0030*/ 	.string	"Cuda compilation tools, release 13.0, V13.0.88"
        /*0030*/ 	.string	"Build cuda_13.0.r13.0/compiler.36424714_0"
        /*0030*/ 	.string	"-arch sm_100 -m 64 "



//--------------------- .note.nv.cuinfo           --------------------------
	.section	.note.nv.cuinfo,"",@"SHT_NOTE"
	.sectionflags	@"SHF_NOTE_NV_CUINFO"
        /*0018*/ 	.short	0x0002
        /*001a*/ 	.short	0x0064
        /*001c*/ 	.short	0x0082
	.zero		2


//--------------------- .nv.info                  --------------------------
	.section	.nv.info,"",@"SHT_CUDA_INFO"
	.align	4


	//----- nvinfo : EIATTR_REGCOUNT
	.align		4
        /*0000*/ 	.byte	0x04, 0x2f
        /*0002*/ 	.short	(.L_44 - .L_43)
	.align		4
.L_43:
        /*0004*/ 	.word	index@(_Z10cuda_saxpyfPfS_)
        /*0008*/ 	.word	0x0000000a


	//----- nvinfo : EIATTR_FRAME_SIZE
	.align		4
.L_44:
        /*000c*/ 	.byte	0x04, 0x11
        /*000e*/ 	.short	(.L_46 - .L_45)
	.align		4
.L_45:
        /*0010*/ 	.word	index@(_Z10cuda_saxpyfPfS_)
        /*0014*/ 	.word	0x00000000


	//----- nvinfo : EIATTR_REGCOUNT
	.align		4
.L_46:
        /*0018*/ 	.byte	0x04, 0x2f
        /*001a*/ 	.short	(.L_48 - .L_47)
	.align		4
.L_47:
        /*001c*/ 	.word	index@(_ZN3cub18CUB_300001_SM_10006detail11EmptyKernelIvEEvv)
        /*0020*/ 	.word	0x00000004


	//----- nvinfo : EIATTR_FRAME_SIZE
	.align		4
.L_48:
        /*0024*/ 	.byte	0x04, 0x11
        /*0026*/ 	.short	(.L_50 - .L_49)
	.align		4
.L_49:
        /*0028*/ 	.word	index@(_ZN3cub18CUB_300001_SM_10006detail11EmptyKernelIvEEvv)
        /*002c*/ 	.word	0x00000000


	//----- nvinfo : EIATTR_REGCOUNT
	.align		4
.L_50:
        /*0030*/ 	.byte	0x04, 0x2f
        /*0032*/ 	.short	(.L_52 - .L_51)
	.align		4
.L_51:
        /*0034*/ 	.word	index@(_ZN3cub18CUB_300001_SM_10006detail9transform16transform_kernelINS2_10policy_hubILb1EN4cuda3std3__45tupleIJN6thrust24THRUST_300001_SM_1000_NS6detail15normal_iteratorINSA_10device_ptrIfEEEESF_EEEE10policy1000Ei7functorSF_JPfSK_EEEvT0_iT1_T2_DpNS2_10kernel_argIT3_EE)
        /*0038*/ 	.word	0x0000001e


	//----- nvinfo : EIATTR_FRAME_SIZE
	.align		4
.L_52:
        /*003c*/ 	.byte	0x04, 0x11
        /*003e*/ 	.short	(.L_54 - .L_53)
	.align		4
.L_53:
        /*0040*/ 	.word	index@(_ZN3cub18CUB_300001_SM_10006detail9transform16transform_kernelINS2_10policy_hubILb1EN4cuda3std3__45tupleIJN6thrust24THRUST_300001_SM_1000_NS6detail15normal_iteratorINSA_10device_ptrIfEEEESF_EEEE10policy1000Ei7functorSF_JPfSK_EEEvT0_iT1_T2_DpNS2_10kernel_argIT3_EE)
        /*0044*/ 	.word	0x00000000


	//----- nvinfo : EIATTR_REGCOUNT
	.align		4
.L_54:
        /*0048*/ 	.byte	0x04, 0x2f
        /*004a*/ 	.short	(.L_56 - .L_55)
	.align		4
.L_55:
        /*004c*/ 	.word	index@(_ZN3cub18CUB_300001_SM_10006detail9transform16transform_kernelINS2_10policy_hubILb1EN4cuda3std3__45tupleIJN6thrust24THRUST_300001_SM_1000_NS6detail15normal_iteratorINSA_10device_ptrIfEEEESF_EEEE10policy1000El7functorSF_JPfSK_EEEvT0_iT1_T2_DpNS2_10kernel_argIT3_EE)
        /*0050*/ 	.word	0x00000020


	//----- nvinfo : EIATTR_FRAME_SIZE
	.align		4
.L_56:
        /*0054*/ 	.byte	0x04, 0x11
        /*0056*/ 	.short	(.L_58 - .L_57)
	.align		4
.L_57:
        /*0058*/ 	.word	index@(_ZN3cub18CUB_300001_SM_10006detail9transform16transform_kernelINS2_10policy_hubILb1EN4cuda3std3__45tupleIJN6thrust24THRUST_300001_SM_1000_NS6detail15normal_iteratorINSA_10device_ptrIfEEEESF_EEEE10policy1000El7functorSF_JPfSK_EEEvT0_iT1_T2_DpNS2_10kernel_argIT3_EE)
        /*005c*/ 	.word	0x00000000


	//----- nvinfo : EIATTR_MIN_STACK_SIZE
	.align		4
.L_58:
        /*0060*/ 	.byte	0x04, 0x12
        /*0062*/ 	.short	(.L_60 - .L_59)
	.align		4
.L_59:
        /*0064*/ 	.word	index@(_ZN3cub18CUB_300001_SM_10006detail9transform16transform_kernelINS2_10policy_hubILb1EN4cuda3std3__45tupleIJN6thrust24THRUST_300001_SM_1000_NS6detail15normal_iteratorINSA_10device_ptrIfEEEESF_EEEE10policy1000El7functorSF_JPfSK_EEEvT0_iT1_T2_DpNS2_10kernel_argIT3_EE)
        /*0068*/ 	.word	0x00000000


	//----- nvinfo : EIATTR_MIN_STACK_SIZE
	.align		4
.L_60:
        /*006c*/ 	.byte	0x04, 0x12
        /*006e*/ 	.short	(.L_62 - .L_61)
	.align		4
.L_61:
        /*0070*/ 	.word	index@(_ZN3cub18CUB_300001_SM_10006detail9transform16transform_kernelINS2_10policy_hubILb1EN4cuda3std3__45tupleIJN6thrust24THRUST_300001_SM_1000_NS6detail15normal_iteratorINSA_10device_ptrIfEEEESF_EEEE10policy1000Ei7functorSF_JPfSK_EEEvT0_iT1_T2_DpNS2_10kernel_argIT3_EE)
        /*0074*/ 	.word	0x00000000


	//----- nvinfo : EIATTR_MIN_STACK_SIZE
	.align		4
.L_62:
        /*0078*/ 	.byte	0x04, 0x12
        /*007a*/ 	.short	(.L_64 - .L_63)
	.align		4
.L_63:
        /*007c*/ 	.word	index@(_ZN3cub18CUB_300001_SM_10006detail11EmptyKernelIvEEvv)
        /*0080*/ 	.word	0x00000000


	//----- nvinfo : EIATTR_MIN_STACK_SIZE
	.align		4
.L_64:
        /*0084*/ 	.byte	0x04, 0x12
        /*0086*/ 	.short	(.L_66 - .L_65)
	.align		4
.L_65:
        /*0088*/ 	.word	index@(_Z10cuda_saxpyfPfS_)
        /*008c*/ 	.word	0x00000000
.L_66:


//--------------------- .nv.compat                --------------------------
	.section	.nv.compat,"",@"SHT_CUDA_COMPAT_INFO"
	.align	4
        /*0000*/ 	.byte	0x02, 0x09, 0x00, 0x00, 0x02, 0x02, 0x01, 0x00, 0x02, 0x05, 0x05, 0x00, 0x03, 0x07, 0x01, 0x01
        /*0010*/ 	.byte	0x02, 0x03, 0x00, 0x00, 0x02, 0x06, 0x01, 0x00, 0x04, 0x0b, 0x08, 0x00, 0x09, 0x00, 0x00, 0x00
        /*0020*/ 	.byte	0x00, 0x00, 0x00, 0x00


//--------------------- .nv.info._ZN3cub18CUB_300001_SM_10006detail9transform16transform_kernelINS2_10policy_hubILb1EN4cuda3std3__45tupleIJN6thrust24THRUST_300001_SM_1000_NS6detail15normal_iteratorINSA_10device_ptrIfEEEESF_EEEE10policy1000El7functorSF_JPfSK_EEEvT0_iT1_T2_DpNS2_10kernel_argIT3_EE --------------------------
	.section	.nv.info._ZN3cub18CUB_300001_SM_10006detail9transform16transform_kernelINS2_10policy_hubILb1EN4cuda3std3__45tupleIJN6thrust24THRUST_300001_SM_1000_NS6detail15normal_iteratorINSA_10device_ptrIfEEEESF_EEEE10policy1000El7functorSF_JPfSK_EEEvT0_iT1_T2_DpNS2_10kernel_argIT3_EE,"",@"SHT_CUDA_INFO"
	.sectionflags	@""
	.align	4


	//----- nvinfo : EIATTR_CUDA_API_VERSION
	.align		4
        /*0000*/ 	.byte	0x04, 0x37
        /*0002*/ 	.short	(.L_68 - .L_67)
.L_67:
        /*0004*/ 	.word	0x00000082


	//----- nvinfo : EIATTR_KPARAM_INFO
	.align		4
.L_68:
        /*0008*/ 	.byte	0x04, 0x17
        /*000a*/ 	.short	(.L_70 - .L_69)
.L_69:
        /*000c*/ 	.word	0x00000000
        /*0010*/ 	.short	0x0005
        /*0012*/ 	.short	0x0028
        /*0014*/ 	.byte	0x00, 0xf0, 0x41, 0x00


	//----- nvinfo : EIATTR_KPARAM_INFO
	.align		4
.L_70:
        /*0018*/ 	.byte	0x04, 0x17
        /*001a*/ 	.short	(.L_72 - .L_71)
.L_71:
        /*001c*/ 	.word	0x00000000
        /*0020*/ 	.short	0x0004
        /*0022*/ 	.short	0x0018
        /*0024*/ 	.byte	0x00, 0xf0, 0x41, 0x00


	//----- nvinfo : EIATTR_KPARAM_INFO
	.align		4
.L_72:
        /*0028*/ 	.byte	0x04, 0x17
        /*002a*/ 	.short	(.L_74 - .L_73)
.L_73:
        /*002c*/ 	.word	0x00000000
        /*0030*/ 	.short	0x0003
        /*0032*/ 	.short	0x0010
        /*0034*/ 	.byte	0x00, 0xf0, 0x21, 0x00


	//----- nvinfo : EIATTR_KPARAM_INFO
	.align		4
.L_74:
        /*0038*/ 	.byte	0x04, 0x17
        /*003a*/ 	.short	(.L_76 - .L_75)
.L_75:
        /*003c*/ 	.word	0x00000000
        /*0040*/ 	.short	0x0002
        /*0042*/ 	.short	0x000c
        /*0044*/ 	.byte	0x00, 0xf0, 0x11, 0x00


	//----- nvinfo : EIATTR_KPARAM_INFO
	.align		4
.L_76:
        /*0048*/ 	.byte	0x04, 0x17
        /*004a*/ 	.short	(.L_78 - .L_77)
.L_77:
        /*004c*/ 	.word	0x00000000
        /*0050*/ 	.short	0x0001
        /*0052*/ 	.short	0x0008
        /*0054*/ 	.byte	0x00, 0xf0, 0x11, 0x00


	//----- nvinfo : EIATTR_KPARAM_INFO
	.align		4
.L_78:
        /*0058*/ 	.byte	0x04, 0x17
        /*005a*/ 	.short	(.L_80 - .L_79)
.L_79:
        /*005c*/ 	.word	0x00000000
        /*0060*/ 	.short	0x0000
        /*0062*/ 	.short	0x0000
        /*0064*/ 	.byte	0x00, 0xf0, 0x21, 0x00


	//----- nvinfo : EIATTR_SPARSE_MMA_MASK
	.align		4
.L_80:
        /*0068*/ 	.byte	0x03, 0x50
        /*006a*/ 	.short	0x0000


	//----- nvinfo : EIATTR_MAXREG_COUNT
	.align		4
        /*006c*/ 	.byte	0x03, 0x1b
        /*006e*/ 	.short	0x00ff


	//----- nvinfo : EIATTR_MERCURY_ISA_VERSION
	.align		4
        /*0070*/ 	.byte	0x03, 0x5f
        /*0072*/ 	.short	0x0101


	//----- nvinfo : EIATTR_VRC_CTA_INIT_COUNT
	.align		4
        /*0074*/ 	.byte	0x02, 0x4a
	.zero		1
	.zero		1


	//----- nvinfo : EIATTR_EXIT_INSTR_OFFSETS
	.align		4
        /*0078*/ 	.byte	0x04, 0x1c
        /*007a*/ 	.short	(.L_82 - .L_81)


	//   ....[0]....
.L_81:
        /*007c*/ 	.word	0x000003e0


	//   ....[1]....
        /*0080*/ 	.word	0x00000c90


	//   ....[2]....
        /*0084*/ 	.word	0x00000f80


	//   ....[3]....
        /*0088*/ 	.word	0x00001120


	//   ....[4]....
        /*008c*/ 	.word	0x00001150


	//   ....[5]....
        /*0090*/ 	.word	0x000011e0


	//   ....[6]....
        /*0094*/ 	.word	0x00001200


	//   ....[7]....
        /*0098*/ 	.word	0x00001700


	//   ....[8]....
        /*009c*/ 	.word	0x00001960


	//   ....[9]....
        /*00a0*/ 	.word	0x00001a90


	//   ....[10]....
        /*00a4*/ 	.word	0x00001b30


	//----- nvinfo : EIATTR_MAX_THREADS
	.align		4
.L_82:
        /*00a8*/ 	.byte	0x04, 0x05
        /*00aa*/ 	.short	(.L_84 - .L_83)
.L_83:
        /*00ac*/ 	.word	0x00000080
        /*00b0*/ 	.word	0x00000001
        /*00b4*/ 	.word	0x00000001


	//----- nvinfo : EIATTR_CRS_STACK_SIZE
	.align		4
.L_84:
        /*00b8*/ 	.byte	0x04, 0x1e
        /*00ba*/ 	.short	(.L_86 - .L_85)
.L_85:
        /*00bc*/ 	.word	0x00000000


	//----- nvinfo : EIATTR_CBANK_PARAM_SIZE
	.align		4
.L_86:
        /*00c0*/ 	.byte	0x03, 0x19
        /*00c2*/ 	.short	0x0038


	//----- nvinfo : EIATTR_PARAM_CBANK
	.align		4
        /*00c4*/ 	.byte	0x04, 0x0a
        /*00c6*/ 	.short	(.L_88 - .L_87)
	.align		4
.L_87:
        /*00c8*/ 	.word	index@(.nv.constant0._ZN3cub18CUB_300001_SM_10006detail9transform16transform_kernelINS2_10policy_hubILb1EN4cuda3std3__45tupleIJN6thrust24THRUST_300001_SM_1000_NS6detail15normal_iteratorINSA_10device_ptrIfEEEESF_EEEE10policy1000El7functorSF_JPfSK_EEEvT0_iT1_T2_DpNS2_10kernel_argIT3_EE)
        /*00cc*/ 	.short	0x0380
        /*00ce*/ 	.short	0x0038


	//----- nvinfo : EIATTR_SW_WAR
	.align		4
.L_88:
        /*00d0*/ 	.byte	0x04, 0x36
        /*00d2*/ 	.short	(.L_90 - .L_89)
.L_89:
        /*00d4*/ 	.word	0x00000008
.L_90:


//--------------------- .nv.info._ZN3cub18CUB_300001_SM_10006detail9transform16transform_kernelINS2_10policy_hubILb1EN4cuda3std3__45tupleIJN6thrust24THRUST_300001_SM_1000_NS6detail15normal_iteratorINSA_10device_ptrIfEEEESF_EEEE10policy1000Ei7functorSF_JPfSK_EEEvT0_iT1_T2_DpNS2_10kernel_argIT3_EE --------------------------
	.section	.nv.info._ZN3cub18CUB_300001_SM_10006detail9transform16transform_kernelINS2_10policy_hubILb1EN4cuda3std3__45tupleIJN6thrust24THRUST_300001_SM_1000_NS6detail15normal_iteratorINSA_10device_ptrIfEEEESF_EEEE10policy1000Ei7functorSF_JPfSK_EEEvT0_iT1_T2_DpNS2_10kernel_argIT3_EE,"",@"SHT_CUDA_INFO"
	.sectionflags	@""
	.align	4


	//----- nvinfo : EIATTR_CUDA_API_VERSION
	.align		4
        /*0000*/ 	.byte	0x04, 0x37
        /*0002*/ 	.short	(.L_92 - .L_91)
.L_91:
        /*0004*/ 	.word	0x00000082


	//----- nvinfo : EIATTR_KPARAM_INFO
	.align		4
.L_92:
        /*0008*/ 	.byte	0x04, 0x17
        /*000a*/ 	.short	(.L_94 - .L_93)
.L_93:
        /*000c*/ 	.word	0x00000000
        /*0010*/ 	.short	0x0005
        /*0012*/ 	.short	0x0028
        /*0014*/ 	.byte	0x00, 0xf0, 0x41, 0x00


	//----- nvinfo : EIATTR_KPARAM_INFO
	.align		4
.L_94:
        /*0018*/ 	.byte	0x04, 0x17
        /*001a*/ 	.short	(.L_96 - .L_95)
.L_95:
        /*001c*/ 	.word	0x00000000
        /*0020*/ 	.short	0x0004
        /*0022*/ 	.short	0x0018
        /*0024*/ 	.byte	0x00, 0xf0, 0x41, 0x00


	//----- nvinfo : EIATTR_KPARAM_INFO
	.align		4
.L_96:
        /*0028*/ 	.byte	0x04, 0x17
        /*002a*/ 	.short	(.L_98 - .L_97)
.L_97:
        /*002c*/ 	.word	0x00000000
        /*0030*/ 	.short	0x0003
        /*0032*/ 	.short	0x0010
        /*0034*/ 	.byte	0x00, 0xf0, 0x21, 0x00


	//----- nvinfo : EIATTR_KPARAM_INFO
	.align		4
.L_98:
        /*0038*/ 	.byte	0x04, 0x17
        /*003a*/ 	.short	(.L_100 - .L_99)
.L_99:
        /*003c*/ 	.word	0x00000000
        /*0040*/ 	.short	0x0002
        /*0042*/ 	.short	0x0008
        /*0044*/ 	.byte	0x00, 0xf0, 0x11, 0x00


	//----- nvinfo : EIATTR_KPARAM_INFO
	.align		4
.L_100:
        /*0048*/ 	.byte	0x04, 0x17
        /*004a*/ 	.short	(.L_102 - .L_101)
.L_101:
        /*004c*/ 	.word	0x00000000
        /*0050*/ 	.short	0x0001
        /*0052*/ 	.short	0x0004
        /*0054*/ 	.byte	0x00, 0xf0, 0x11, 0x00


	//----- nvinfo : EIATTR_KPARAM_INFO
	.align		4
.L_102:
        /*0058*/ 	.byte	0x04, 0x17
        /*005a*/ 	.short	(.L_104 - .L_103)
.L_103:
        /*005c*/ 	.word	0x00000000
        /*0060*/ 	.short	0x0000
        /*0062*/ 	.short	0x0000
        /*0064*/ 	.byte	0x00, 0xf0, 0x11, 0x00


	//----- nvinfo : EIATTR_SPARSE_MMA_MASK
	.align		4
.L_104:
        /*0068*/ 	.byte	0x03, 0x50
        /*006a*/ 	.short	0x0000


	//----- nvinfo : EIATTR_MAXREG_COUNT
	.align		4
        /*006c*/ 	.byte	0x03, 0x1b
        /*006e*/ 	.short	0x00ff


	//----- nvinfo : EIATTR_MERCURY_ISA_VERSION
	.align		4
        /*0070*/ 	.byte	0x03, 0x5f
        /*0072*/ 	.short	0x0101


	//----- nvinfo : EIATTR_VRC_CTA_INIT_COUNT
	.align		4
        /*0074*/ 	.byte	0x02, 0x4a
	.zero		1
	.zero		1


	//----- nvinfo : EIATTR_EXIT_INSTR_OFFSETS
	.align		4
        /*0078*/ 	.byte	0x04, 0x1c
        /*007a*/ 	.short	(.L_106 - .L_105)


	//   ....[0]....
.L_105:
        /*007c*/ 	.word	0x000002f0


	//   ....[1]....
        /*0080*/ 	.word	0x00000810


	//   ....[2]....
        /*0084*/ 	.word	0x00000a70


	//   ....[3]....
        /*0088*/ 	.word	0x00000bb0


	//   ....[4]....
        /*008c*/ 	.word	0x00000c60


	//   ....[5]....
        /*0090*/ 	.word	0x00000c90


	//   ....[6]....
        /*0094*/ 	.word	0x00001210


	//   ....[7]....
        /*0098*/ 	.word	0x00001540


	//   ....[8]....
        /*009c*/ 	.word	0x00001700


	//   ....[9]....
        /*00a0*/ 	.word	0x00001730


	//   ....[10]....
        /*00a4*/ 	.word	0x000017d0


	//----- nvinfo : EIATTR_MAX_THREADS
	.align		4
.L_106:
        /*00a8*/ 	.byte	0x04, 0x05
        /*00aa*/ 	.short	(.L_108 - .L_107)
.L_107:
        /*00ac*/ 	.word	0x00000080
        /*00b0*/ 	.word	0x00000001
        /*00b4*/ 	.word	0x00000001


	//----- nvinfo : EIATTR_CRS_STACK_SIZE
	.align		4
.L_108:
        /*00b8*/ 	.byte	0x04, 0x1e
        /*00ba*/ 	.short	(.L_110 - .L_109)
.L_109:
        /*00bc*/ 	.word	0x00000000


	//----- nvinfo : EIATTR_CBANK_PARAM_SIZE
	.align		4
.L_110:
        /*00c0*/ 	.byte	0x03, 0x19
        /*00c2*/ 	.short	0x0038


	//----- nvinfo : EIATTR_PARAM_CBANK
	.align		4
        /*00c4*/ 	.byte	0x04, 0x0a
        /*00c6*/ 	.short	(.L_112 - .L_111)
	.align		4
.L_111:
        /*00c8*/ 	.word	index@(.nv.constant0._ZN3cub18CUB_300001_SM_10006detail9transform16transform_kernelINS2_10policy_hubILb1EN4cuda3std3__45tupleIJN6thrust24THRUST_300001_SM_1000_NS6detail15normal_iteratorINSA_10device_ptrIfEEEESF_EEEE10policy1000Ei7functorSF_JPfSK_EEEvT0_iT1_T2_DpNS2_10kernel_argIT3_EE)
        /*00cc*/ 	.short	0x0380
        /*00ce*/ 	.short	0x0038


	//----- nvinfo : EIATTR_SW_WAR
	.align		4
.L_112:
        /*00d0*/ 	.byte	0x04, 0x36
        /*00d2*/ 	.short	(.L_114 - .L_113)
.L_113:
        /*00d4*/ 	.word	0x00000008
.L_114:


//--------------------- .nv.info._ZN3cub18CUB_300001_SM_10006detail11EmptyKernelIvEEvv --------------------------
	.section	.nv.info._ZN3cub18CUB_300001_SM_10006detail11EmptyKernelIvEEvv,"",@"SHT_CUDA_INFO"
	.sectionflags	@""
	.align	4


	//----- nvinfo : EIATTR_CUDA_API_VERSION
	.align		4
        /*0000*/ 	.byte	0x04, 0x37
        /*0002*/ 	.short	(.L_116 - .L_115)
.L_115:
        /*0004*/ 	.word	0x00000082


	//----- nvinfo : EIATTR_SPARSE_MMA_MASK
	.align		4
.L_116:
        /*0008*/ 	.byte	0x03, 0x50
        /*000a*/ 	.short	0x0000


	//----- nvinfo : EIATTR_MAXREG_COUNT
	.align		4
        /*000c*/ 	.byte	0x03, 0x1b
        /*000e*/ 	.short	0x00ff


	//----- nvinfo : EIATTR_MERCURY_ISA_VERSION
	.align		4
        /*0010*/ 	.byte	0x03, 0x5f
        /*0012*/ 	.short	0x0101


	//----- nvinfo : EIATTR_VRC_CTA_INIT_COUNT
	.align		4
        /*0014*/ 	.byte	0x02, 0x4a
	.zero		1
	.zero		1


	//----- nvinfo : EIATTR_EXIT_INSTR_OFFSETS
	.align		4
        /*0018*/ 	.byte	0x04, 0x1c
        /*001a*/ 	.short	(.L_118 - .L_117)


	//   ....[0]....
.L_117:
        /*001c*/ 	.word	0x00000010


	//----- nvinfo : EIATTR_SW_WAR
	.align		4
.L_118:
        /*0020*/ 	.byte	0x04, 0x36
        /*0022*/ 	.short	(.L_120 - .L_119)
.L_119:
        /*0024*/ 	.word	0x00000008
.L_120:


//--------------------- .nv.info._Z10cuda_saxpyfPfS_ --------------------------
	.section	.nv.info._Z10cuda_saxpyfPfS_,"",@"SHT_CUDA_INFO"
	.sectionflags	@""
	.align	4


	//----- nvinfo : EIATTR_CUDA_API_VERSION
	.align		4
        /*0000*/ 	.byte	0x04, 0x37
        /*0002*/ 	.short	(.L_122 - .L_121)
.L_121:
        /*0004*/ 	.word	0x00000082


	//----- nvinfo : EIATTR_KPARAM_INFO
	.align		4
.L_122:
        /*0008*/ 	.byte	0x04, 0x17
        /*000a*/ 	.short	(.L_124 - .L_123)
.L_123:
        /*000c*/ 	.word	0x00000000
        /*0010*/ 	.short	0x0002
        /*0012*/ 	.short	0x0010
        /*0014*/ 	.byte	0x00, 0xf5, 0x21, 0x00


	//----- nvinfo : EIATTR_KPARAM_INFO
	.align		4
.L_124:
        /*0018*/ 	.byte	0x04, 0x17
        /*001a*/ 	.short	(.L_126 - .L_125)
.L_125:
        /*001c*/ 	.word	0x00000000
        /*0020*/ 	.short	0x0001
        /*0022*/ 	.short	0x0008
        /*0024*/ 	.byte	0x00, 0xf5, 0x21, 0x00


	//----- nvinfo : EIATTR_KPARAM_INFO
	.align		4
.L_126:
        /*0028*/ 	.byte	0x04, 0x17
        /*002a*/ 	.short	(.L_128 - .L_127)
.L_127:
        /*002c*/ 	.word	0x00000000
        /*0030*/ 	.short	0x0000
        /*0032*/ 	.short	0x0000
        /*0034*/ 	.byte	0x00, 0xf0, 0x11, 0x00


	//----- nvinfo : EIATTR_SPARSE_MMA_MASK
	.align		4
.L_128:
        /*0038*/ 	.byte	0x03, 0x50
        /*003a*/ 	.short	0x0000


	//----- nvinfo : EIATTR_MAXREG_COUNT
	.align		4
        /*003c*/ 	.byte	0x03, 0x1b
        /*003e*/ 	.short	0x00ff


	//----- nvinfo : EIATTR_MERCURY_ISA_VERSION
	.align		4
        /*0040*/ 	.byte	0x03, 0x5f
        /*0042*/ 	.short	0x0101


	//----- nvinfo : EIATTR_VRC_CTA_INIT_COUNT
	.align		4
        /*0044*/ 	.byte	0x02, 0x4a
	.zero		1
	.zero		1


	//----- nvinfo : EIATTR_EXIT_INSTR_OFFSETS
	.align		4
        /*0048*/ 	.byte	0x04, 0x1c
        /*004a*/ 	.short	(.L_130 - .L_129)


	//   ....[0]....
.L_129:
        /*004c*/ 	.word	0x000000f0


	//----- nvinfo : EIATTR_CBANK_PARAM_SIZE
	.align		4
.L_130:
        /*0050*/ 	.byte	0x03, 0x19
        /*0052*/ 	.short	0x0018


	//----- nvinfo : EIATTR_PARAM_CBANK
	.align		4
        /*0054*/ 	.byte	0x04, 0x0a
        /*0056*/ 	.short	(.L_132 - .L_131)
	.align		4
.L_131:
        /*0058*/ 	.word	index@(.nv.constant0._Z10cuda_saxpyfPfS_)
        /*005c*/ 	.short	0x0380
        /*005e*/ 	.short	0x0018


	//----- nvinfo : EIATTR_SW_WAR
	.align		4
.L_132:
        /*0060*/ 	.byte	0x04, 0x36
        /*0062*/ 	.short	(.L_134 - .L_133)
.L_133:
        /*0064*/ 	.word	0x00000008
.L_134:


//--------------------- .nv.callgraph             --------------------------
	.section	.nv.callgraph,"",@"SHT_CUDA_CALLGRAPH"
	.align	4
	.sectionentsize	8
	.align		4
        /*0000*/ 	.word	0x00000000
	.align		4
        /*0004*/ 	.word	0xffffffff
	.align		4
        /*0008*/ 	.word	0x00000000
	.align		4
        /*000c*/ 	.word	0xfffffffe
	.align		4
        /*0010*/ 	.word	0x00000000
	.align		4
        /*0014*/ 	.word	0xfffffffd
	.align		4
        /*0018*/ 	.word	0x00000000
	.align		4
        /*001c*/ 	.word	0xfffffffc


//--------------------- .nv.constant4             --------------------------
	.section	.nv.constant4,"a",@progbits
	.align	8
	.align		8
.nv.constant4:
        /*0000*/ 	.dword	_ZN34_INTERNAL_dc31f0c0_4_k_cu_b7bfdaf84cuda3std3__45__cpo5beginE
	.align		8
        /*0008*/ 	.dword	_ZN34_INTERNAL_dc31f0c0_4_k_cu_b7bfdaf84cuda3std3__45__cpo3endE
	.align		8
        /*0010*/ 	.dword	_ZN34_INTERNAL_dc31f0c0_4_k_cu_b7bfdaf84cuda3std3__45__cpo6cbeginE
	.align		8
        /*0018*/ 	.dword	_ZN34_INTERNAL_dc31f0c0_4_k_cu_b7bfdaf84cuda3std3__45__cpo4cendE
	.align		8
        /*0020*/ 	.dword	_ZN34_INTERNAL_dc31f0c0_4_k_cu_b7bfdaf84cuda3std3__45__cpo6rbeginE
	.align		8
        /*0028*/ 	.dword	_ZN34_INTERNAL_dc31f0c0_4_k_cu_b7bfdaf84cuda3std3__45__cpo4rendE
	.align		8
        /*0030*/ 	.dword	_ZN34_INTERNAL_dc31f0c0_4_k_cu_b7bfdaf84cuda3std3__45__cpo7crbeginE
	.align		8
        /*0038*/ 	.dword	_ZN34_INTERNAL_dc31f0c0_4_k_cu_b7bfdaf84cuda3std3__45__cpo5crendE
	.align		8
        /*0040*/ 	.dword	_ZN34_INTERNAL_dc31f0c0_4_k_cu_b7bfdaf84cuda3std3__436_GLOBAL__N__dc31f0c0_4_k_cu_b7bfdaf86ignoreE
	.align		8
        /*0048*/ 	.dword	_ZN34_INTERNAL_dc31f0c0_4_k_cu_b7bfdaf84cuda3std3__419piecewise_constructE
	.align		8
        /*0050*/ 	.dword	_ZN34_INTERNAL_dc31f0c0_4_k_cu_b7bfdaf84cuda3std3__48in_placeE
	.align		8
        /*0058*/ 	.dword	_ZN34_INTERNAL_dc31f0c0_4_k_cu_b7bfdaf84cuda3std3__420unreachable_sentinelE
	.align		8
        /*0060*/ 	.dword	_ZN34_INTERNAL_dc31f0c0_4_k_cu_b7bfdaf84cuda3std3__47nulloptE
	.align		8
        /*0068*/ 	.dword	_ZN34_INTERNAL_dc31f0c0_4_k_cu_b7bfdaf84cuda3std3__48unexpectE
	.align		8
        /*0070*/ 	.dword	_ZN34_INTERNAL_dc31f0c0_4_k_cu_b7bfdaf84cuda3std6ranges3__45__cpo4swapE
	.align		8
        /*0078*/ 	.dword	_ZN34_INTERNAL_dc31f0c0_4_k_cu_b7bfdaf84cuda3std6ranges3__45__cpo9iter_moveE
	.align		8
        /*0080*/ 	.dword	_ZN34_INTERNAL_dc31f0c0_4_k_cu_b7bfdaf84cuda3std6ranges3__45__cpo5beginE
	.align		8
        /*0088*/ 	.dword	_ZN34_INTERNAL_dc31f0c0_4_k_cu_b7bfdaf84cuda3std6ranges3__45__cpo3endE
	.align		8
        /*0090*/ 	.dword	_ZN34_INTERNAL_dc31f0c0_4_k_cu_b7bfdaf84cuda3std6ranges3__45__cpo6cbeginE
	.align		8
        /*0098*/ 	.dword	_ZN34_INTERNAL_dc31f0c0_4_k_cu_b7bfdaf84cuda3std6ranges3__45__cpo4cendE
	.align		8
        /*00a0*/ 	.dword	_ZN34_INTERNAL_dc31f0c0_4_k_cu_b7bfdaf84cuda3std6ranges3__45__cpo7advanceE
	.align		8
        /*00a8*/ 	.dword	_ZN34_INTERNAL_dc31f0c0_4_k_cu_b7bfdaf84cuda3std6ranges3__45__cpo9iter_swapE
	.align		8
        /*00b0*/ 	.dword	_ZN34_INTERNAL_dc31f0c0_4_k_cu_b7bfdaf84cuda3std6ranges3__45__cpo4nextE
	.align		8
        /*00b8*/ 	.dword	_ZN34_INTERNAL_dc31f0c0_4_k_cu_b7bfdaf84cuda3std6ranges3__45__cpo4prevE
	.align		8
        /*00c0*/ 	.dword	_ZN34_INTERNAL_dc31f0c0_4_k_cu_b7bfdaf84cuda3std6ranges3__45__cpo4dataE
	.align		8
        /*00c8*/ 	.dword	_ZN34_INTERNAL_dc31f0c0_4_k_cu_b7bfdaf84cuda3std6ranges3__45__cpo5cdataE
	.align		8
        /*00d0*/ 	.dword	_ZN34_INTERNAL_dc31f0c0_4_k_cu_b7bfdaf84cuda3std6ranges3__45__cpo4sizeE
	.align		8
        /*00d8*/ 	.dword	_ZN34_INTERNAL_dc31f0c0_4_k_cu_b7bfdaf84cuda3std6ranges3__45__cpo5ssizeE
	.align		8
        /*00e0*/ 	.dword	_ZN34_INTERNAL_dc31f0c0_4_k_cu_b7bfdaf84cuda3std6ranges3__45__cpo8distanceE
	.align		8
        /*00e8*/ 	.dword	_ZN34_INTERNAL_dc31f0c0_4_k_cu_b7bfdaf86thrust24THRUST_300001_SM_1000_NS8cuda_cub3parE
	.align		8
        /*00f0*/ 	.dword	_ZN34_INTERNAL_dc31f0c0_4_k_cu_b7bfdaf86thrust24THRUST_300001_SM_1000_NS8cuda_cub10par_nosyncE
	.align		8
        /*00f8*/ 	.dword	_ZN34_INTERNAL_dc31f0c0_4_k_cu_b7bfdaf86thrust24THRUST_300001_SM_1000_NS6system6detail10sequential3seqE
	.align		8
        /*0100*/ 	.dword	_ZN34_INTERNAL_dc31f0c0_4_k_cu_b7bfdaf86thrust24THRUST_300001_SM_1000_NS12placeholders2_1E
	.align		8
        /*0108*/ 	.dword	_ZN34_INTERNAL_dc31f0c0_4_k_cu_b7bfdaf86thrust24THRUST_300001_SM_1000_NS12placeholders2_2E
	.align		8
        /*0110*/ 	.dword	_ZN34_INTERNAL_dc31f0c0_4_k_cu_b7bfdaf86thrust24THRUST_300001_SM_1000_NS12placeholders2_3E
	.align		8
        /*0118*/ 	.dword	_ZN34_INTERNAL_dc31f0c0_4_k_cu_b7bfdaf86thrust24THRUST_300001_SM_1000_NS12placeholders2_4E
	.align		8
        /*0120*/ 	.dword	_ZN34_INTERNAL_dc31f0c0_4_k_cu_b7bfdaf86thrust24THRUST_300001_SM_1000_NS12placeholders2_5E
	.align		8
        /*0128*/ 	.dword	_ZN34_INTERNAL_dc31f0c0_4_k_cu_b7bfdaf86thrust24THRUST_300001_SM_1000_NS12placeholders2_6E
	.align		8
        /*0130*/ 	.dword	_ZN34_INTERNAL_dc31f0c0_4_k_cu_b7bfdaf86thrust24THRUST_300001_SM_1000_NS12placeholders2_7E
	.align		8
        /*0138*/ 	.dword	_ZN34_INTERNAL_dc31f0c0_4_k_cu_b7bfdaf86thrust24THRUST_300001_SM_1000_NS12placeholders2_8E
	.align		8
        /*0140*/ 	.dword	_ZN34_INTERNAL_dc31f0c0_4_k_cu_b7bfdaf86thrust24THRUST_300001_SM_1000_NS12placeholders2_9E
	.align		8
        /*0148*/ 	.dword	_ZN34_INTERNAL_dc31f0c0_4_k_cu_b7bfdaf86thrust24THRUST_300001_SM_1000_NS12placeholders3_10E
	.align		8
        /*0150*/ 	.dword	_ZN34_INTERNAL_dc31f0c0_4_k_cu_b7bfdaf86thrust24THRUST_300001_SM_1000_NS3seqE


//--------------------- .text._ZN3cub18CUB_300001_SM_10006detail9transform16transform_kernelINS2_10policy_hubILb1EN4cuda3std3__45tupleIJN6thrust24THRUST_300001_SM_1000_NS6detail15normal_iteratorINSA_10device_ptrIfEEEESF_EEEE10policy1000El7functorSF_JPfSK_EEEvT0_iT1_T2_DpNS2_10kernel_argIT3_EE --------------------------
	.section	.text._ZN3cub18CUB_300001_SM_10006detail9transform16transform_kernelINS2_10policy_hubILb1EN4cuda3std3__45tupleIJN6thrust24THRUST_300001_SM_1000_NS6detail15normal_iteratorINSA_10device_ptrIfEEEESF_EEEE10policy1000El7functorSF_JPfSK_EEEvT0_iT1_T2_DpNS2_10kernel_argIT3_EE,"ax",@progbits
	.align	128
        .global         _ZN3cub18CUB_300001_SM_10006detail9transform16transform_kernelINS2_10policy_hubILb1EN4cuda3std3__45tupleIJN6thrust24THRUST_300001_SM_1000_NS6detail15normal_iteratorINSA_10device_ptrIfEEEESF_EEEE10policy1000El7functorSF_JPfSK_EEEvT0_iT1_T2_DpNS2_10kernel_argIT3_EE
        .type           _ZN3cub18CUB_300001_SM_10006detail9transform16transform_kernelINS2_10policy_hubILb1EN4cuda3std3__45tupleIJN6thrust24THRUST_300001_SM_1000_NS6detail15normal_iteratorINSA_10device_ptrIfEEEESF_EEEE10policy1000El7functorSF_JPfSK_EEEvT0_iT1_T2_DpNS2_10kernel_argIT3_EE,@function
        .size           _ZN3cub18CUB_300001_SM_10006detail9transform16transform_kernelINS2_10policy_hubILb1EN4cuda3std3__45tupleIJN6thrust24THRUST_300001_SM_1000_NS6detail15normal_iteratorINSA_10device_ptrIfEEEESF_EEEE10policy1000El7functorSF_JPfSK_EEEvT0_iT1_T2_DpNS2_10kernel_argIT3_EE,(.L_x_36 - _ZN3cub18CUB_300001_SM_10006detail9transform16transform_kernelINS2_10policy_hubILb1EN4cuda3std3__45tupleIJN6thrust24THRUST_300001_SM_1000_NS6detail15normal_iteratorINSA_10device_ptrIfEEEESF_EEEE10policy1000El7functorSF_JPfSK_EEEvT0_iT1_T2_DpNS2_10kernel_argIT3_EE)
        .other          _ZN3cub18CUB_300001_SM_10006detail9transform16transform_kernelINS2_10policy_hubILb1EN4cuda3std3__45tupleIJN6thrust24THRUST_300001_SM_1000_NS6detail15normal_iteratorINSA_10device_ptrIfEEEESF_EEEE10policy1000El7functorSF_JPfSK_EEEvT0_iT1_T2_DpNS2_10kernel_argIT3_EE,@"STO_CUDA_ENTRY STV_DEFAULT"
_ZN3cub18CUB_300001_SM_10006detail9transform16transform_kernelINS2_10policy_hubILb1EN4cuda3std3__45tupleIJN6thrust24THRUST_300001_SM_1000_NS6detail15normal_iteratorINSA_10device_ptrIfEEEESF_EEEE10policy1000El7functorSF_JPfSK_EEEvT0_iT1_T2_DpNS2_10kernel_argIT3_EE:
.text._ZN3cub18CUB_300001_SM_10006detail9transform16transform_kernelINS2_10policy_hubILb1EN4cuda3std3__45tupleIJN6thrust24THRUST_300001_SM_1000_NS6detail15normal_iteratorINSA_10device_ptrIfEEEESF_EEEE10policy1000El7functorSF_JPfSK_EEEvT0_iT1_T2_DpNS2_10kernel_argIT3_EE:
[----:B------:R-:W-:Y:S08]  /*0000*/  LDC R1, c[0x0][0x37c] ;  /* 0x0000df00ff017b82 */ /* 0x000ff00000000800 */
[----:B------:R-:W0:Y:S01]  /*0010*/  LDC R10, c[0x0][0x388] ;  /* 0x0000e200ff0a7b82 */ /* 0x000e220000000800 */
[----:B------:R-:W1:Y:S01]  /*0020*/  LDCU.64 UR4, c[0x0][0x380] ;  /* 0x00007000ff0477ac */ /* 0x000e620008000a00 */
[----:B------:R-:W2:Y:S01]  /*0030*/  S2R R7, SR_TID.X ;  /* 0x0000000000077919 */ /* 0x000ea20000002100 */
[----:B------:R-:W-:Y:S05]  /*0040*/  BSSY.RECONVERGENT B0, `(.L_x_0) ;  /* 0x0000029000007945 */ /* 0x000fea0003800200 */
[----:B------:R-:W3:Y:S01]  /*0050*/  S2UR UR12, SR_CTAID.X ;  /* 0x00000000000c79c3 */ /* 0x000ee20000002500 */
[----:B0-----:R-:W-:-:S04]  /*0060*/  SHF.L.U32 R5, R10, 0x7, RZ ;  /* 0x000000070a057819 */ /* 0x001fc800000006ff */
[----:B------:R-:W-:Y:S01]  /*0070*/  SHF.R.S32.HI R0, RZ, 0x1f, R5 ;  /* 0x0000001fff007819 */ /* 0x000fe20000011405 */
[----:B---3--:R-:W-:-:S04]  /*0080*/  IMAD.WIDE.U32 R2, R5, UR12, RZ ;  /* 0x0000000c05027c25 */ /* 0x008fc8000f8e00ff */
[----:B------:R-:W-:Y:S01]  /*0090*/  IMAD R9, R0, UR12, RZ ;  /* 0x0000000c00097c24 */ /* 0x000fe2000f8e02ff */
[----:B-1----:R-:W-:-:S03]  /*00a0*/  IADD3 R4, P1, PT, -R2, UR4, RZ ;  /* 0x0000000402047c10 */ /* 0x002fc6000ff3e1ff */
[----:B------:R-:W-:Y:S01]  /*00b0*/  IMAD.IADD R9, R3, 0x1, R9 ;  /* 0x0000000103097824 */ /* 0x000fe200078e0209 */
[----:B------:R-:W-:-:S04]  /*00c0*/  ISETP.LT.U32.AND P0, PT, R4, R5, PT ;  /* 0x000000050400720c */ /* 0x000fc80003f01070 */
[----:B------:R-:W-:-:S04]  /*00d0*/  IADD3.X R11, PT, PT, ~R9, UR5, RZ, P1, !PT ;  /* 0x00000005090b7c10 */ /* 0x000fc80008ffe5ff */
[----:B------:R-:W-:Y:S02]  /*00e0*/  ISETP.LT.AND.EX P0, PT, R11, R0, PT, P0 ;  /* 0x000000000b00720c */ /* 0x000fe40003f01300 */
[----:B--2---:R-:W-:Y:S02]  /*00f0*/  SHF.L.U32 R11, R7, 0x7, RZ ;  /* 0x00000007070b7819 */ /* 0x004fe400000006ff */
[----:B------:R-:W-:-:S05]  /*0100*/  SEL R0, R4, R5, P0 ;  /* 0x0000000504007207 */ /* 0x000fca0000000000 */
[----:B------:R-:W-:-:S05]  /*0110*/  IMAD.SHL.U32 R4, R0, 0x4, RZ ;  /* 0x0000000400047824 */ /* 0x000fca00078e00ff */
[----:B------:R-:W-:-:S13]  /*0120*/  ISETP.GE.AND P0, PT, R11, R4, PT ;  /* 0x000000040b00720c */ /* 0x000fda0003f06270 */
[----:B------:R-:W-:Y:S05]  /*0130*/  @P0 BRA `(.L_x_1) ;  /* 0x0000000000640947 */ /* 0x000fea0003800000 */
[----:B------:R-:W0:Y:S01]  /*0140*/  LDCU.64 UR4, c[0x0][0x398] ;  /* 0x00007300ff0477ac */ /* 0x000e220008000a00 */
[C---:B------:R-:W-:Y:S01]  /*0150*/  SHF.L.U32 R6, R2.reuse, 0x2, RZ ;  /* 0x0000000202067819 */ /* 0x040fe200000006ff */
[----:B------:R-:W-:Y:S01]  /*0160*/  BSSY.RECONVERGENT B1, `(.L_x_2) ;  /* 0x000000c000017945 */ /* 0x000fe20003800200 */
[----:B------:R-:W-:Y:S01]  /*0170*/  SHF.L.U64.HI R8, R2, 0x2, R9 ;  /* 0x0000000202087819 */ /* 0x000fe20000010209 */
[----:B------:R-:W-:Y:S01]  /*0180*/  IMAD.MOV.U32 R15, RZ, RZ, R11 ;  /* 0x000000ffff0f7224 */ /* 0x000fe200078e000b */
[----:B0-----:R-:W-:-:S04]  /*0190*/  IADD3 R12, P0, PT, R6, UR4, RZ ;  /* 0x00000004060c7c10 */ /* 0x001fc8000ff1e0ff */
[----:B------:R-:W-:-:S03]  /*01a0*/  IADD3.X R13, PT, PT, R8, UR5, RZ, P0, !PT ;  /* 0x00000005080d7c10 */ /* 0x000fc600087fe4ff */
[----:B------:R-:W-:-:S07]  /*01b0*/  IMAD.WIDE.U32 R12, R7, 0x80, R12 ;  /* 0x00000080070c7825 */ /* 0x000fce00078e000c */
.L_x_3:
[----:B------:R-:W-:Y:S01]  /*01c0*/  IADD3 R15, PT, PT, R15, 0x4000, RZ ;  /* 0x000040000f0f7810 */ /* 0x000fe20007ffe0ff */
[----:B------:R0:W-:Y:S03]  /*01d0*/  CCTL.E.PF2 [R12] ;  /* 0x000000000c00798f */ /* 0x0001e60000800100 */
[----:B------:R-:W-:Y:S02]  /*01e0*/  ISETP.GE.AND P0, PT, R15, R4, PT ;  /* 0x000000040f00720c */ /* 0x000fe40003f06270 */
[----:B0-----:R-:W-:-:S05]  /*01f0*/  IADD3 R12, P1, PT, R12, 0x4000, RZ ;  /* 0x000040000c0c7810 */ /* 0x001fca0007f3e0ff */
[----:B------:R-:W-:-:S06]  /*0200*/  IMAD.X R13, RZ, RZ, R13, P1 ;  /* 0x000000ffff0d7224 */ /* 0x000fcc00008e060d */
[----:B------:R-:W-:Y:S05]  /*0210*/  @!P0 BRA `(.L_x_3) ;  /* 0xfffffffc00e88947 */ /* 0x000fea000383ffff */
[----:B------:R-:W-:Y:S05]  /*0220*/  BSYNC.RECONVERGENT B1 ;  /* 0x0000000000017941 */ /* 0x000fea0003800200 */
.L_x_2:
[----:B------:R-:W0:Y:S02]  /*0230*/  LDCU.64 UR4, c[0x0][0x3a8] ;  /* 0x00007500ff0477ac */ /* 0x000e240008000a00 */
[----:B0-----:R-:W-:-:S04]  /*0240*/  IADD3 R12, P0, PT, R6, UR4, RZ ;  /* 0x00000004060c7c10 */ /* 0x001fc8000ff1e0ff */
[----:B------:R-:W-:-:S03]  /*0250*/  IADD3.X R13, PT, PT, R8, UR5, RZ, P0, !PT ;  /* 0x00000005080d7c10 */ /* 0x000fc600087fe4ff */
[----:B------:R-:W-:-:S07]  /*0260*/  IMAD.WIDE.U32 R12, R7, 0x80, R12 ;  /* 0x00000080070c7825 */ /* 0x000fce00078e000c */
.L_x_4:
[----:B------:R-:W-:Y:S01]  /*0270*/  IADD3 R11, PT, PT, R11, 0x4000, RZ ;  /* 0x000040000b0b7810 */ /* 0x000fe20007ffe0ff */
[----:B------:R0:W-:Y:S03]  /*0280*/  CCTL.E.PF2 [R12] ;  /* 0x000000000c00798f */ /* 0x0001e60000800100 */
[----:B------:R-:W-:Y:S02]  /*0290*/  ISETP.GE.AND P0, PT, R11, R4, PT ;  /* 0x000000040b00720c */ /* 0x000fe40003f06270 */
[----:B0-----:R-:W-:-:S05]  /*02a0*/  IADD3 R12, P1, PT, R12, 0x4000, RZ ;  /* 0x000040000c0c7810 */ /* 0x001fca0007f3e0ff */
[----:B------:R-:W-:-:S06]  /*02b0*/  IMAD.X R13, RZ, RZ, R13, P1 ;  /* 0x000000ffff0d7224 */ /* 0x000fcc00008e060d */
[----:B------:R-:W-:Y:S05]  /*02c0*/  @!P0 BRA `(.L_x_4) ;  /* 0xfffffffc00e88947 */ /* 0x000fea000383ffff */
.L_x_1:
[----:B------:R-:W-:Y:S05]  /*02d0*/  BSYNC.RECONVERGENT B0 ;  /* 0x0000000000007941 */ /* 0x000fea0003800200 */
.L_x_0:
[----:B------:R-:W0:Y:S01]  /*02e0*/  LDCU.128 UR8, c[0x0][0x390] ;  /* 0x00007200ff0877ac */ /* 0x000e220008000c00 */
[----:B------:R-:W-:Y:S02]  /*02f0*/  ISETP.NE.AND P0, PT, R5, R0, PT ;  /* 0x000000000500720c */ /* 0x000fe40003f05270 */
[C---:B------:R-:W-:Y:S01]  /*0300*/  SHF.L.U32 R8, R2.reuse, 0x2, RZ ;  /* 0x0000000202087819 */ /* 0x040fe200000006ff */
[----:B------:R-:W1:Y:S01]  /*0310*/  LDCU.64 UR6, c[0x0][0x3a8] ;  /* 0x00007500ff0677ac */ /* 0x000e620008000a00 */
[----:B------:R-:W-:Y:S02]  /*0320*/  SHF.L.U64.HI R9, R2, 0x2, R9 ;  /* 0x0000000202097819 */ /* 0x000fe40000010209 */
[C---:B------:R-:W-:Y:S01]  /*0330*/  R2UR UR13, R8.reuse ;  /* 0x00000000080d72ca */ /* 0x040fe200000e0000 */
[----:B------:R-:W2:Y:S01]  /*0340*/  LDCU.64 UR14, c[0x0][0x358] ;  /* 0x00006b00ff0e77ac */ /* 0x000ea20008000a00 */
[----:B------:R-:W-:Y:S02]  /*0350*/  R2UR UR16, R9 ;  /* 0x00000000091072ca */ /* 0x000fe400000e0000 */
[----:B0-----:R-:W-:-:S02]  /*0360*/  IADD3 R2, P2, PT, R8, UR10, RZ ;  /* 0x0000000a08027c10 */ /* 0x001fc4000ff5e0ff */
[C---:B-1----:R-:W-:Y:S02]  /*0370*/  IADD3 R4, P3, PT, R8.reuse, UR6, RZ ;  /* 0x0000000608047c10 */ /* 0x042fe4000ff7e0ff */
[----:B------:R-:W-:Y:S02]  /*0380*/  IADD3 R8, P1, PT, R8, UR8, RZ ;  /* 0x0000000808087c10 */ /* 0x000fe4000ff3e0ff */
[C---:B------:R-:W-:Y:S02]  /*0390*/  IADD3.X R3, PT, PT, R9.reuse, UR11, RZ, P2, !PT ;  /* 0x0000000b09037c10 */ /* 0x040fe400097fe4ff */
[C---:B------:R-:W-:Y:S02]  /*03a0*/  IADD3.X R5, PT, PT, R9.reuse, UR7, RZ, P3, !PT ;  /* 0x0000000709057c10 */ /* 0x040fe40009ffe4ff */
[----:B------:R-:W-:Y:S01]  /*03b0*/  IADD3.X R9, PT, PT, R9, UR9, RZ, P1, !PT ;  /* 0x0000000909097c10 */ /* 0x000fe20008ffe4ff */
[----:B--2---:R-:W-:Y:S06]  /*03c0*/  @!P0 BRA `(.L_x_5) ;  /* 0x0000000c00888947 */ /* 0x004fec0003800000 */
[----:B------:R-:W-:-:S13]  /*03d0*/  ISETP.GE.AND P0, PT, R10, 0x1, PT ;  /* 0x000000010a00780c */ /* 0x000fda0003f06270 */
[----:B------:R-:W-:Y:S05]  /*03e0*/  @!P0 EXIT ;  /* 0x000000000000894d */ /* 0x000fea0003800000 */
[C---:B------:R-:W-:Y:S01]  /*03f0*/  ISETP.GE.U32.AND P0, PT, R10.reuse, 0x8, PT ;  /* 0x000000080a00780c */ /* 0x040fe20003f06070 */
[----:B------:R-:W-:Y:S01]  /*0400*/  IMAD.MOV.U32 R6, RZ, RZ, RZ ;  /* 0x000000ffff067224 */ /* 0x000fe200078e00ff */
[----:B------:R-:W-:-:S11]  /*0410*/  LOP3.LUT R20, R10, 0x7, RZ, 0xc0, !PT ;  /* 0x000000070a147812 */ /* 0x000fd600078ec0ff */
[----:B------:R-:W-:Y:S05]  /*0420*/  @!P0 BRA `(.L_x_6) ;  /* 0x0000000800148947 */ /* 0x000fea0003800000 */
[----:B------:R-:W-:-:S13]  /*0430*/  ISETP.GE.AND P0, PT, R7, R0, PT ;  /* 0x000000000700720c */ /* 0x000fda0003f06270 */
[C---:B------:R-:W-:Y:S01]  /*0440*/  @!P0 IMAD.WIDE.U32 R16, R7.reuse, 0x4, R2 ;  /* 0x0000000407108825 */ /* 0x040fe200078e0002 */
[----:B------:R-:W0:Y:S03]  /*0450*/  @!P0 LDC R11, c[0x0][0x38c] ;  /* 0x0000e300ff0b8b82 */ /* 0x000e260000000800 */
[C---:B------:R-:W-:Y:S02]  /*0460*/  @!P0 IMAD.WIDE.U32 R22, R7.reuse, 0x4, R4 ;  /* 0x0000000407168825 */ /* 0x040fe400078e0004 */
[----:B------:R-:W0:Y:S04]  /*0470*/  @!P0 LDG.E R16, desc[UR14][R16.64] ;  /* 0x0000000e10108981 */ /* 0x000e28000c1e1900 */
[----:B------:R1:W0:Y:S01]  /*0480*/  @!P0 LDG.E R23, desc[UR14][R22.64] ;  /* 0x0000000e16178981 */ /* 0x000222000c1e1900 */
[C---:B------:R-:W-:Y:S01]  /*0490*/  IADD3 R21, PT, PT, R7.reuse, 0x80, RZ ;  /* 0x0000008007157810 */ /* 0x040fe20007ffe0ff */
[----:B------:R-:W-:-:S03]  /*04a0*/  @!P0 IMAD.WIDE.U32 R18, R7, 0x4, R8 ;  /* 0x0000000407128825 */ /* 0x000fc600078e0008 */
[C---:B------:R-:W-:Y:S01]  /*04b0*/  ISETP.GE.AND P1, PT, R21.reuse, R0, PT ;  /* 0x000000001500720c */ /* 0x040fe20003f26270 */
[----:B------:R-:W-:-:S04]  /*04c0*/  IMAD.WIDE R14, R21, 0x4, R2 ;  /* 0x00000004150e7825 */ /* 0x000fc800078e0202 */
[----:B------:R-:W-:-:S08]  /*04d0*/  IMAD.WIDE R12, R21, 0x4, R4 ;  /* 0x00000004150c7825 */ /* 0x000fd000078e0204 */
[----:B-1----:R-:W1:Y:S01]  /*04e0*/  @!P1 LDC R22, c[0x0][0x38c] ;  /* 0x0000e300ff169b82 */ /* 0x002e620000000800 */
[----:B0-----:R-:W-:-:S05]  /*04f0*/  @!P0 FFMA R11, R16, R11, R23 ;  /* 0x0000000b100b8223 */ /* 0x001fca0000000017 */
[----:B------:R0:W-:Y:S04]  /*0500*/  @!P0 STG.E desc[UR14][R18.64], R11 ;  /* 0x0000000b12008986 */ /* 0x0001e8000c10190e */
[----:B------:R-:W1:Y:S04]  /*0510*/  @!P1 LDG.E R6, desc[UR14][R14.64] ;  /* 0x0000000e0e069981 */ /* 0x000e68000c1e1900 */
[----:B------:R-:W1:Y:S01]  /*0520*/  @!P1 LDG.E R25, desc[UR14][R12.64] ;  /* 0x0000000e0c199981 */ /* 0x000e62000c1e1900 */
[----:B------:R-:W-:-:S05]  /*0530*/  VIADD R17, R7, 0x100 ;  /* 0x0000010007117836 */ /* 0x000fca0000000000 */
[----:B------:R-:W-:Y:S01]  /*0540*/  ISETP.GE.AND P0, PT, R17, R0, PT ;  /* 0x000000001100720c */ /* 0x000fe20003f06270 */
[----:B------:R-:W-:-:S12]  /*0550*/  IMAD.WIDE R16, R21, 0x4, R8 ;  /* 0x0000000415107825 */ /* 0x000fd800078e0208 */
[----:B0-----:R-:W0:Y:S01]  /*0560*/  @!P0 LDC R18, c[0x0][0x38c] ;  /* 0x0000e300ff128b82 */ /* 0x001e220000000800 */
[----:B-1----:R-:W-:-:S05]  /*0570*/  @!P1 FFMA R25, R6, R22, R25 ;  /* 0x0000001606199223 */ /* 0x002fca0000000019 */
[----:B------:R-:W-:Y:S04]  /*0580*/  @!P1 STG.E desc[UR14][R16.64], R25 ;  /* 0x0000001910009986 */ /* 0x000fe8000c10190e */
[----:B------:R-:W0:Y:S04]  /*0590*/  @!P0 LDG.E R6, desc[UR14][R14.64+0x200] ;  /* 0x0002000e0e068981 */ /* 0x000e28000c1e1900 */
[----:B------:R-:W0:Y:S01]  /*05a0*/  @!P0 LDG.E R21, desc[UR14][R12.64+0x200] ;  /* 0x0002000e0c158981 */ /* 0x000e22000c1e1900 */
[----:B------:R-:W-:-:S04]  /*05b0*/  IADD3 R11, PT, PT, R7, 0x180, RZ ;  /* 0x00000180070b7810 */ /* 0x000fc80007ffe0ff */
[----:B------:R-:W-:Y:S01]  /*05c0*/  ISETP.GE.AND P1, PT, R11, R0, PT ;  /* 0x000000000b00720c */ /* 0x000fe20003f26270 */
[----:B------:R-:W-:Y:S02]  /*05d0*/  VIADD R19, R7, 0x200 ;  /* 0x0000020007137836 */ /* 0x000fe40000000000 */
[----:B0-----:R-:W-:-:S10]  /*05e0*/  @!P0 FFMA R21, R6, R18, R21 ;  /* 0x0000001206158223 */ /* 0x001fd40000000015 */
[----:B------:R-:W0:Y:S01]  /*05f0*/  @!P1 LDC R18, c[0x0][0x38c] ;  /* 0x0000e300ff129b82 */ /* 0x000e220000000800 */
[----:B------:R1:W-:Y:S04]  /*0600*/  @!P0 STG.E desc[UR14][R16.64+0x200], R21 ;  /* 0x0002001510008986 */ /* 0x0003e8000c10190e */
[----:B------:R-:W0:Y:S04]  /*0610*/  @!P1 LDG.E R6, desc[UR14][R14.64+0x400] ;  /* 0x0004000e0e069981 */ /* 0x000e28000c1e1900 */
[----:B------:R-:W0:Y:S01]  /*0620*/  @!P1 LDG.E R11, desc[UR14][R12.64+0x400] ;  /* 0x0004000e0c0b9981 */ /* 0x000e22000c1e1900 */
[----:B------:R-:W-:-:S02]  /*0630*/  ISETP.GE.AND P0, PT, R19, R0, PT ;  /* 0x000000001300720c */ /* 0x000fc40003f06270 */
[----:B-1----:R-:W-:Y:S01]  /*0640*/  IADD3 R21, PT, PT, R7, 0x280, RZ ;  /* 0x0000028007157810 */ /* 0x002fe20007ffe0ff */
[----:B0-----:R-:W-:-:S10]  /*0650*/  @!P1 FFMA R11, R6, R18, R11 ;  /* 0x00000012060b9223 */ /* 0x001fd4000000000b */
[----:B------:R-:W0:Y:S01]  /*0660*/  @!P0 LDC R18, c[0x0][0x38c] ;  /* 0x0000e300ff128b82 */ /* 0x000e220000000800 */
[----:B------:R1:W-:Y:S04]  /*0670*/  @!P1 STG.E desc[UR14][R16.64+0x400], R11 ;  /* 0x0004000b10009986 */ /* 0x0003e8000c10190e */
[----:B------:R-:W0:Y:S04]  /*0680*/  @!P0 LDG.E R6, desc[UR14][R14.64+0x600] ;  /* 0x0006000e0e068981 */ /* 0x000e28000c1e1900 */
[----:B------:R-:W0:Y:S01]  /*0690*/  @!P0 LDG.E R19, desc[UR14][R12.64+0x600] ;  /* 0x0006000e0c138981 */ /* 0x000e22000c1e1900 */
[----:B------:R-:W-:Y:S01]  /*06a0*/  ISETP.GE.AND P1, PT, R21, R0, PT ;  /* 0x000000001500720c */ /* 0x000fe20003f26270 */
[----:B-1----:R-:W-:-:S02]  /*06b0*/  VIADD R11, R7, 0x300 ;  /* 0x00000300070b7836 */ /* 0x002fc40000000000 */
        /* <DEDUP_REMOVED lines=13> */
[----:B0-----:R-:W-:-:S12]  /*0790*/  @!P0 FFMA R11, R6, R18, R11 ;  /* 0x00000012060b8223 */ /* 0x001fd8000000000b */
[----:B------:R-:W0:Y:S01]  /*07a0*/  @!P1 LDC R18, c[0x0][0x38c] ;  /* 0x0000e300ff129b82 */ /* 0x000e220000000800 */
[----:B------:R1:W-:Y:S04]  /*07b0*/  @!P0 STG.E desc[UR14][R16.64+0xa00], R11 ;  /* 0x000a000b10008986 */ /* 0x0003e8000c10190e */
[----:B------:R-:W0:Y:S04]  /*07c0*/  @!P1 LDG.E R6, desc[UR14][R14.64+0xc00] ;  /* 0x000c000e0e069981 */ /* 0x000e28000c1e1900 */
[----:B------:R-:W0:Y:S02]  /*07d0*/  @!P1 LDG.E R19, desc[UR14][R12.64+0xc00] ;  /* 0x000c000e0c139981 */ /* 0x000e24000c1e1900 */
[----:B0-----:R-:W-:Y:S01]  /*07e0*/  @!P1 FFMA R19, R6, R18, R19 ;  /* 0x0000001206139223 */ /* 0x001fe20000000013 */
[----:B------:R-:W-:-:S04]  /*07f0*/  LOP3.LUT R6, R10, 0x7ffffff8, RZ, 0xc0, !PT ;  /* 0x7ffffff80a067812 */ /* 0x000fc800078ec0ff */
[----:B------:R1:W-:Y:S01]  /*0800*/  @!P1 STG.E desc[UR14][R16.64+0xc00], R19 ;  /* 0x000c001310009986 */ /* 0x0003e2000c10190e */
[----:B------:R-:W-:-:S13]  /*0810*/  ISETP.NE.AND P0, PT, R6, 0x8, PT ;  /* 0x000000080600780c */ /* 0x000fda0003f05270 */
[----:B-1----:R-:W-:Y:S05]  /*0820*/  @!P0 BRA `(.L_x_6) ;  /* 0x0000000400148947 */ /* 0x002fea0003800000 */
[----:B------:R-:W-:Y:S01]  /*0830*/  IMAD.MOV.U32 R16, RZ, RZ, 0x8 ;  /* 0x00000008ff107424 */ /* 0x000fe200078e00ff */
[----:B------:R-:W0:Y:S06]  /*0840*/  LDCU UR4, c[0x0][0x38c] ;  /* 0x00007180ff0477ac */ /* 0x000e2c0008000800 */
.L_x_9:
[----:B-1----:R-:W-:-:S04]  /*0850*/  LEA R17, R16, R7, 0x7 ;  /* 0x0000000710117211 */ /* 0x002fc800078e38ff */
[----:B------:R-:W-:-:S13]  /*0860*/  ISETP.GE.AND P0, PT, R17, R0, PT ;  /* 0x000000001100720c */ /* 0x000fda0003f06270 */
[C---:B------:R-:W-:Y:S01]  /*0870*/  @!P0 IMAD.WIDE.U32 R10, R17.reuse, 0x4, R2 ;  /* 0x00000004110a8825 */ /* 0x040fe200078e0002 */
[----:B------:R-:W1:Y:S03]  /*0880*/  @!P0 LDC R27, c[0x0][0x38c] ;  /* 0x0000e300ff1b8b82 */ /* 0x000e660000000800 */
[C---:B------:R-:W-:Y:S02]  /*0890*/  @!P0 IMAD.WIDE.U32 R22, R17.reuse, 0x4, R4 ;  /* 0x0000000411168825 */ /* 0x040fe400078e0004 */
[----:B------:R-:W1:Y:S04]  /*08a0*/  @!P0 LDG.E R10, desc[UR14][R10.64] ;  /* 0x0000000e0a0a8981 */ /* 0x000e68000c1e1900 */
[----:B------:R2:W1:Y:S01]  /*08b0*/  @!P0 LDG.E R23, desc[UR14][R22.64] ;  /* 0x0000000e16178981 */ /* 0x000462000c1e1900 */
[----:B------:R-:W-:-:S02]  /*08c0*/  VIADD R25, R17, 0x80 ;  /* 0x0000008011197836 */ /* 0x000fc40000000000 */
[----:B------:R-:W-:-:S03]  /*08d0*/  @!P0 IMAD.WIDE.U32 R18, R17, 0x4, R8 ;  /* 0x0000000411128825 */ /* 0x000fc600078e0008 */
[C---:B------:R-:W-:Y:S01]  /*08e0*/  ISETP.GE.AND P1, PT, R25.reuse, R0, PT ;  /* 0x000000001900720c */ /* 0x040fe20003f26270 */
[----:B------:R-:W-:-:S04]  /*08f0*/  IMAD.WIDE R14, R25, 0x4, R2 ;  /* 0x00000004190e7825 */ /* 0x000fc800078e0202 */
[----:B------:R-:W-:-:S08]  /*0900*/  IMAD.WIDE R12, R25, 0x4, R4 ;  /* 0x00000004190c7825 */ /* 0x000fd000078e0204 */
[----:B--2---:R-:W2:Y:S01]  /*0910*/  @!P1 LDC R22, c[0x0][0x38c] ;  /* 0x0000e300ff169b82 */ /* 0x004ea20000000800 */
[----:B-1----:R-:W-:-:S05]  /*0920*/  @!P0 FFMA R27, R10, R27, R23 ;  /* 0x0000001b0a1b8223 */ /* 0x002fca0000000017 */
[----:B------:R1:W-:Y:S04]  /*0930*/  @!P0 STG.E desc[UR14][R18.64], R27 ;  /* 0x0000001b12008986 */ /* 0x0003e8000c10190e */
[----:B------:R-:W2:Y:S04]  /*0940*/  @!P1 LDG.E R21, desc[UR14][R14.64] ;  /* 0x0000000e0e159981 */ /* 0x000ea8000c1e1900 */
[----:B------:R-:W2:Y:S01]  /*0950*/  @!P1 LDG.E R24, desc[UR14][R12.64] ;  /* 0x0000000e0c189981 */ /* 0x000ea2000c1e1900 */
[----:B------:R-:W-:-:S04]  /*0960*/  IADD3 R11, PT, PT, R17, 0x100, RZ ;  /* 0x00000100110b7810 */ /* 0x000fc80007ffe0ff */
[----:B------:R-:W-:Y:S01]  /*0970*/  ISETP.GE.AND P0, PT, R11, R0, PT ;  /* 0x000000000b00720c */ /* 0x000fe20003f06270 */
[----:B------:R-:W-:-:S12]  /*0980*/  IMAD.WIDE R10, R25, 0x4, R8 ;  /* 0x00000004190a7825 */ /* 0x000fd800078e0208 */
[----:B------:R-:W3:Y:S01]  /*0990*/  @!P0 LDC R23, c[0x0][0x38c] ;  /* 0x0000e300ff178b82 */ /* 0x000ee20000000800 */
[----:B--2---:R-:W-:-:S05]  /*09a0*/  @!P1 FFMA R25, R21, R22, R24 ;  /* 0x0000001615199223 */ /* 0x004fca0000000018 */
[----:B------:R2:W-:Y:S04]  /*09b0*/  @!P1 STG.E desc[UR14][R10.64], R25 ;  /* 0x000000190a009986 */ /* 0x0005e8000c10190e */
[----:B------:R-:W3:Y:S04]  /*09c0*/  @!P0 LDG.E R21, desc[UR14][R14.64+0x200] ;  /* 0x0002000e0e158981 */ /* 0x000ee8000c1e1900 */
[----:B------:R-:W3:Y:S01]  /*09d0*/  @!P0 LDG.E R22, desc[UR14][R12.64+0x200] ;  /* 0x0002000e0c168981 */ /* 0x000ee2000c1e1900 */
[----:B-1----:R-:W-:-:S05]  /*09e0*/  VIADD R19, R17, 0x180 ;  /* 0x0000018011137836 */ /* 0x002fca0000000000 */
[----:B------:R-:W-:Y:S01]  /*09f0*/  ISETP.GE.AND P1, PT, R19, R0, PT ;  /* 0x000000001300720c */ /* 0x000fe20003f26270 */
[----:B---3--:R-:W-:-:S12]  /*0a00*/  @!P0 FFMA R23, R21, R23, R22 ;  /* 0x0000001715178223 */ /* 0x008fd80000000016 */
[----:B------:R-:W2:Y:S01]  /*0a10*/  @!P1 LDC R22, c[0x0][0x38c] ;  /* 0x0000e300ff169b82 */ /* 0x000ea20000000800 */
[----:B------:R1:W-:Y:S04]  /*0a20*/  @!P0 STG.E desc[UR14][R10.64+0x200], R23 ;  /* 0x000200170a008986 */ /* 0x0003e8000c10190e */
[----:B------:R-:W2:Y:S04]  /*0a30*/  @!P1 LDG.E R18, desc[UR14][R14.64+0x400] ;  /* 0x0004000e0e129981 */ /* 0x000ea8000c1e1900 */
[----:B------:R-:W2:Y:S01]  /*0a40*/  @!P1 LDG.E R21, desc[UR14][R12.64+0x400] ;  /* 0x0004000e0c159981 */ /* 0x000ea2000c1e1900 */
[----:B------:R-:W-:-:S04]  /*0a50*/  IADD3 R19, PT, PT, R17, 0x200, RZ ;  /* 0x0000020011137810 */ /* 0x000fc80007ffe0ff */
[----:B------:R-:W-:Y:S01]  /*0a60*/  ISETP.GE.AND P0, PT, R19, R0, PT ;  /* 0x000000001300720c */ /* 0x000fe20003f06270 */
[----:B------:R-:W-:Y:S02]  /*0a70*/  VIADD R19, R17, 0x280 ;  /* 0x0000028011137836 */ /* 0x000fe40000000000 */
[----:B--2---:R-:W-:-:S10]  /*0a80*/  @!P1 FFMA R25, R18, R22, R21 ;  /* 0x0000001612199223 */ /* 0x004fd40000000015 */
[----:B------:R-:W1:Y:S01]  /*0a90*/  @!P0 LDC R22, c[0x0][0x38c] ;  /* 0x0000e300ff168b82 */ /* 0x000e620000000800 */
[----:B------:R2:W-:Y:S04]  /*0aa0*/  @!P1 STG.E desc[UR14][R10.64+0x400], R25 ;  /* 0x000400190a009986 */ /* 0x0005e8000c10190e */
[----:B------:R-:W1:Y:S04]  /*0ab0*/  @!P0 LDG.E R18, desc[UR14][R14.64+0x600] ;  /* 0x0006000e0e128981 */ /* 0x000e68000c1e1900 */
[----:B------:R-:W1:Y:S01]  /*0ac0*/  @!P0 LDG.E R21, desc[UR14][R12.64+0x600] ;  /* 0x0006000e0c158981 */ /* 0x000e62000c1e1900 */
[----:B------:R-:W-:-:S02]  /*0ad0*/  ISETP.GE.AND P1, PT, R19, R0, PT ;  /* 0x000000001300720c */ /* 0x000fc40003f26270 */
[----:B------:R-:W-:Y:S01]  /*0ae0*/  IADD3 R19, PT, PT, R17, 0x300, RZ ;  /* 0x0000030011137810 */ /* 0x000fe20007ffe0ff */
[----:B-1----:R-:W-:-:S10]  /*0af0*/  @!P0 FFMA R23, R18, R22, R21 ;  /* 0x0000001612178223 */ /* 0x002fd40000000015 */
[----:B------:R-:W1:Y:S01]  /*0b00*/  @!P1 LDC R22, c[0x0][0x38c] ;  /* 0x0000e300ff169b82 */ /* 0x000e620000000800 */
[----:B------:R2:W-:Y:S04]  /*0b10*/  @!P0 STG.E desc[UR14][R10.64+0x600], R23 ;  /* 0x000600170a008986 */ /* 0x0005e8000c10190e */
[----:B------:R-:W1:Y:S04]  /*0b20*/  @!P1 LDG.E R18, desc[UR14][R14.64+0x800] ;  /* 0x0008000e0e129981 */ /* 0x000e68000c1e1900 */
[----:B------:R-:W1:Y:S01]  /*0b30*/  @!P1 LDG.E R21, desc[UR14][R12.64+0x800] ;  /* 0x0008000e0c159981 */ /* 0x000e62000c1e1900 */
[----:B------:R-:W-:Y:S01]  /*0b40*/  ISETP.GE.AND P0, PT, R19, R0, PT ;  /* 0x000000001300720c */ /* 0x000fe20003f06270 */
[----:B-1----:R-:W-:-:S12]  /*0b50*/  @!P1 FFMA R21, R18, R22, R21 ;  /* 0x0000001612159223 */ /* 0x002fd80000000015 */
[----:B------:R-:W1:Y:S01]  /*0b60*/  @!P0 LDC R22, c[0x0][0x38c] ;  /* 0x0000e300ff168b82 */ /* 0x000e620000000800 */
[----:B------:R2:W-:Y:S04]  /*0b70*/  @!P1 STG.E desc[UR14][R10.64+0x800], R21 ;  /* 0x000800150a009986 */ /* 0x0005e8000c10190e */
[----:B------:R-:W1:Y:S04]  /*0b80*/  @!P0 LDG.E R18, desc[UR14][R14.64+0xa00] ;  /* 0x000a000e0e128981 */ /* 0x000e68000c1e1900 */
[----:B------:R-:W1:Y:S01]  /*0b90*/  @!P0 LDG.E R19, desc[UR14][R12.64+0xa00] ;  /* 0x000a000e0c138981 */ /* 0x000e62000c1e1900 */
[----:B------:R-:W-:Y:S01]  /*0ba0*/  VIADD R17, R17, 0x380 ;  /* 0x0000038011117836 */ /* 0x000fe20000000000 */
[----:B------:R-:W-:Y:S01]  /*0bb0*/  IADD3 R16, PT, PT, R16, 0x8, RZ ;  /* 0x0000000810107810 */ /* 0x000fe20007ffe0ff */
[----:B------:R-:W-:Y:S03]  /*0bc0*/  BSSY.RECONVERGENT B0, `(.L_x_7) ;  /* 0x000000a000007945 */ /* 0x000fe60003800200 */
[----:B------:R-:W-:Y:S01]  /*0bd0*/  ISETP.NE.AND P1, PT, R16, R6, PT ;  /* 0x000000061000720c */ /* 0x000fe20003f25270 */
[----:B-1----:R-:W-:-:S05]  /*0be0*/  @!P0 FFMA R19, R18, R22, R19 ;  /* 0x0000001612138223 */ /* 0x002fca0000000013 */
[----:B------:R2:W-:Y:S01]  /*0bf0*/  @!P0 STG.E desc[UR14][R10.64+0xa00], R19 ;  /* 0x000a00130a008986 */ /* 0x0005e2000c10190e */
[----:B------:R-:W-:-:S13]  /*0c00*/  ISETP.GE.AND P0, PT, R17, R0, PT ;  /* 0x000000001100720c */ /* 0x000fda0003f06270 */
[----:B--2---:R-:W-:Y:S05]  /*0c10*/  @P0 BRA `(.L_x_8) ;  /* 0x0000000000100947 */ /* 0x004fea0003800000 */
[----:B------:R-:W0:Y:S04]  /*0c20*/  LDG.E R14, desc[UR14][R14.64+0xc00] ;  /* 0x000c000e0e0e7981 */ /* 0x000e28000c1e1900 */
[----:B------:R-:W0:Y:S02]  /*0c30*/  LDG.E R13, desc[UR14][R12.64+0xc00] ;  /* 0x000c000e0c0d7981 */ /* 0x000e24000c1e1900 */
[----:B0-----:R-:W-:-:S05]  /*0c40*/  FFMA R17, R14, UR4, R13 ;  /* 0x000000040e117c23 */ /* 0x001fca000800000d */
[----:B------:R1:W-:Y:S02]  /*0c50*/  STG.E desc[UR14][R10.64+0xc00], R17 ;  /* 0x000c00110a007986 */ /* 0x0003e4000c10190e */
.L_x_8:
[----:B0-----:R-:W-:Y:S05]  /*0c60*/  BSYNC.RECONVERGENT B0 ;  /* 0x0000000000007941 */ /* 0x001fea0003800200 */
.L_x_7:
[----:B------:R-:W-:Y:S05]  /*0c70*/  @P1 BRA `(.L_x_9) ;  /* 0xfffffff800f41947 */ /* 0x000fea000383ffff */
.L_x_6:
[----:B------:R-:W-:-:S13]  /*0c80*/  ISETP.NE.AND P0, PT, R20, RZ, PT ;  /* 0x000000ff1400720c */ /* 0x000fda0003f05270 */
[----:B------:R-:W-:Y:S05]  /*0c90*/  @!P0 EXIT ;  /* 0x000000000000894d */ /* 0x000fea0003800000 */
[----:B-1----:R-:W0:Y:S01]  /*0ca0*/  LDC R10, c[0x0][0x388] ;  /* 0x0000e200ff0a7b82 */ /* 0x002e220000000800 */
[----:B------:R-:W-:Y:S02]  /*0cb0*/  ISETP.GE.U32.AND P1, PT, R20, 0x4, PT ;  /* 0x000000041400780c */ /* 0x000fe40003f26070 */
[----:B0-----:R-:W-:-:S04]  /*0cc0*/  LOP3.LUT R22, R10, 0x3, RZ, 0xc0, !PT ;  /* 0x000000030a167812 */ /* 0x001fc800078ec0ff */
[----:B------:R-:W-:-:S07]  /*0cd0*/  ISETP.NE.AND P0, PT, R22, RZ, PT ;  /* 0x000000ff1600720c */ /* 0x000fce0003f05270 */
[----:B------:R-:W-:Y:S06]  /*0ce0*/  @!P1 BRA `(.L_x_10) ;  /* 0x0000000000a49947 */ /* 0x000fec0003800000 */
[----:B------:R-:W-:-:S05]  /*0cf0*/  IMAD R11, R6, 0x80, R7 ;  /* 0x00000080060b7824 */ /* 0x000fca00078e0207 */
[----:B------:R-:W-:-:S13]  /*0d00*/  ISETP.GE.AND P1, PT, R11, R0, PT ;  /* 0x000000000b00720c */ /* 0x000fda0003f26270 */
[C---:B------:R-:W-:Y:S01]  /*0d10*/  @!P1 IMAD.WIDE R14, R11.reuse, 0x4, R2 ;  /* 0x000000040b0e9825 */ /* 0x040fe200078e0202 */
[----:B------:R-:W0:Y:S03]  /*0d20*/  @!P1 LDC R23, c[0x0][0x38c] ;  /* 0x0000e300ff179b82 */ /* 0x000e260000000800 */
[C---:B------:R-:W-:Y:S02]  /*0d30*/  @!P1 IMAD.WIDE R18, R11.reuse, 0x4, R4 ;  /* 0x000000040b129825 */ /* 0x040fe400078e0204 */
[----:B------:R-:W0:Y:S04]  /*0d40*/  @!P1 LDG.E R14, desc[UR14][R14.64] ;  /* 0x0000000e0e0e9981 */ /* 0x000e28000c1e1900 */
[----:B------:R-:W0:Y:S01]  /*0d50*/  @!P1 LDG.E R19, desc[UR14][R18.64] ;  /* 0x0000000e12139981 */ /* 0x000e22000c1e1900 */
[C---:B------:R-:W-:Y:S01]  /*0d60*/  IADD3 R25, PT, PT, R11.reuse, 0x80, RZ ;  /* 0x000000800b197810 */ /* 0x040fe20007ffe0ff */
[----:B------:R-:W-:-:S03]  /*0d70*/  @!P1 IMAD.WIDE R12, R11, 0x4, R8 ;  /* 0x000000040b0c9825 */ /* 0x000fc600078e0208 */
[----:B------:R-:W-:-:S13]  /*0d80*/  ISETP.GE.AND P2, PT, R25, R0, PT ;  /* 0x000000001900720c */ /* 0x000fda0003f46270 */
[C---:B------:R-:W-:Y:S01]  /*0d90*/  @!P2 IMAD.WIDE R20, R25.reuse, 0x4, R2 ;  /* 0x000000041914a825 */ /* 0x040fe200078e0202 */
[----:B------:R-:W1:Y:S03]  /*0da0*/  @!P2 LDC R27, c[0x0][0x38c] ;  /* 0x0000e300ff1bab82 */ /* 0x000e660000000800 */
[----:B------:R-:W-:-:S04]  /*0db0*/  @!P2 IMAD.WIDE R16, R25, 0x4, R4 ;  /* 0x000000041910a825 */ /* 0x000fc800078e0204 */
[----:B0-----:R-:W-:-:S05]  /*0dc0*/  @!P1 FFMA R23, R14, R23, R19 ;  /* 0x000000170e179223 */ /* 0x001fca0000000013 */
[----:B------:R0:W-:Y:S04]  /*0dd0*/  @!P1 STG.E desc[UR14][R12.64], R23 ;  /* 0x000000170c009986 */ /* 0x0001e8000c10190e */
[----:B------:R-:W1:Y:S04]  /*0de0*/  @!P2 LDG.E R20, desc[UR14][R20.64] ;  /* 0x0000000e1414a981 */ /* 0x000e68000c1e1900 */
[----:B------:R2:W1:Y:S01]  /*0df0*/  @!P2 LDG.E R17, desc[UR14][R16.64] ;  /* 0x0000000e1011a981 */ /* 0x000462000c1e1900 */
[----:B------:R-:W-:Y:S02]  /*0e00*/  VIADD R29, R11, 0x100 ;  /* 0x000001000b1d7836 */ /* 0x000fe40000000000 */
[----:B------:R-:W-:-:S03]  /*0e10*/  @!P2 IMAD.WIDE R14, R25, 0x4, R8 ;  /* 0x00000004190ea825 */ /* 0x000fc600078e0208 */
[----:B------:R-:W-:-:S13]  /*0e20*/  ISETP.GE.AND P1, PT, R29, R0, PT ;  /* 0x000000001d00720c */ /* 0x000fda0003f26270 */
[C---:B------:R-:W-:Y:S01]  /*0e30*/  @!P1 IMAD.WIDE R24, R29.reuse, 0x4, R2 ;  /* 0x000000041d189825 */ /* 0x040fe200078e0202 */
[----:B--2---:R-:W2:Y:S03]  /*0e40*/  @!P1 LDC R16, c[0x0][0x38c] ;  /* 0x0000e300ff109b82 */ /* 0x004ea60000000800 */
[----:B------:R-:W-:-:S04]  /*0e50*/  @!P1 IMAD.WIDE R18, R29, 0x4, R4 ;  /* 0x000000041d129825 */ /* 0x000fc800078e0204 */
[----:B-1----:R-:W-:-:S05]  /*0e60*/  @!P2 FFMA R27, R20, R27, R17 ;  /* 0x0000001b141ba223 */ /* 0x002fca0000000011 */
[----:B------:R1:W-:Y:S04]  /*0e70*/  @!P2 STG.E desc[UR14][R14.64], R27 ;  /* 0x0000001b0e00a986 */ /* 0x0003e8000c10190e */
[----:B------:R-:W2:Y:S04]  /*0e80*/  @!P1 LDG.E R24, desc[UR14][R24.64] ;  /* 0x0000000e18189981 */ /* 0x000ea8000c1e1900 */
[----:B------:R-:W2:Y:S01]  /*0e90*/  @!P1 LDG.E R19, desc[UR14][R18.64] ;  /* 0x0000000e12139981 */ /* 0x000ea2000c1e1900 */
[----:B0-----:R-:W-:Y:S01]  /*0ea0*/  IADD3 R23, PT, PT, R11, 0x180, RZ ;  /* 0x000001800b177810 */ /* 0x001fe20007ffe0ff */
[----:B------:R-:W-:-:S03]  /*0eb0*/  @!P1 IMAD.WIDE R12, R29, 0x4, R8 ;  /* 0x000000041d0c9825 */ /* 0x000fc600078e0208 */
[----:B------:R-:W-:-:S13]  /*0ec0*/  ISETP.GE.AND P2, PT, R23, R0, PT ;  /* 0x000000001700720c */ /* 0x000fda0003f46270 */
[----:B------:R-:W-:-:S04]  /*0ed0*/  @!P2 IMAD.WIDE R20, R23, 0x4, R4 ;  /* 0x000000041714a825 */ /* 0x000fc800078e0204 */
[----:B--2---:R-:W-:Y:S01]  /*0ee0*/  @!P1 FFMA R11, R24, R16, R19 ;  /* 0x00000010180b9223 */ /* 0x004fe20000000013 */
[C---:B------:R-:W-:Y:S01]  /*0ef0*/  @!P2 IMAD.WIDE R16, R23.reuse, 0x4, R2 ;  /* 0x000000041710a825 */ /* 0x040fe200078e0202 */
[----:B------:R-:W0:Y:S03]  /*0f00*/  @!P2 LDC R19, c[0x0][0x38c] ;  /* 0x0000e300ff13ab82 */ /* 0x000e260000000800 */
[----:B------:R2:W-:Y:S04]  /*0f10*/  @!P1 STG.E desc[UR14][R12.64], R11 ;  /* 0x0000000b0c009986 */ /* 0x0005e8000c10190e */
[----:B------:R-:W0:Y:S04]  /*0f20*/  @!P2 LDG.E R16, desc[UR14][R16.64] ;  /* 0x0000000e1010a981 */ /* 0x000e28000c1e1900 */
[----:B------:R-:W0:Y:S01]  /*0f30*/  @!P2 LDG.E R21, desc[UR14][R20.64] ;  /* 0x0000000e1415a981 */ /* 0x000e22000c1e1900 */
[----:B-1----:R-:W-:-:S04]  /*0f40*/  @!P2 IMAD.WIDE R14, R23, 0x4, R8 ;  /* 0x00000004170ea825 */ /* 0x002fc800078e0208 */
[----:B------:R-:W-:Y:S02]  /*0f50*/  VIADD R6, R6, 0x4 ;  /* 0x0000000406067836 */ /* 0x000fe40000000000 */
[----:B0-----:R-:W-:-:S05]  /*0f60*/  @!P2 FFMA R19, R16, R19, R21 ;  /* 0x000000131013a223 */ /* 0x001fca0000000015 */
[----:B------:R2:W-:Y:S02]  /*0f70*/  @!P2 STG.E desc[UR14][R14.64], R19 ;  /* 0x000000130e00a986 */ /* 0x0005e4000c10190e */
.L_x_10:
[----:B------:R-:W-:Y:S05]  /*0f80*/  @!P0 EXIT ;  /* 0x000000000000894d */ /* 0x000fea0003800000 */
[----:B------:R-:W-:Y:S02]  /*0f90*/  ISETP.NE.AND P0, PT, R22, 0x1, PT ;  /* 0x000000011600780c */ /* 0x000fe40003f05270 */
[----:B------:R-:W-:-:S04]  /*0fa0*/  LOP3.LUT R10, R10, 0x1, RZ, 0xc0, !PT ;  /* 0x000000010a0a7812 */ /* 0x000fc800078ec0ff */
[----:B------:R-:W-:-:S07]  /*0fb0*/  ISETP.NE.U32.AND P2, PT, R10, 0x1, PT ;  /* 0x000000010a00780c */ /* 0x000fce0003f45070 */
[----:B------:R-:W-:Y:S06]  /*0fc0*/  @!P0 BRA `(.L_x_11) ;  /* 0x0000000000548947 */ /* 0x000fec0003800000 */
[----:B--2---:R-:W-:-:S04]  /*0fd0*/  LEA R15, R6, R7, 0x7 ;  /* 0x00000007060f7211 */ /* 0x004fc800078e38ff */
[----:B------:R-:W-:-:S13]  /*0fe0*/  ISETP.GE.AND P0, PT, R15, R0, PT ;  /* 0x000000000f00720c */ /* 0x000fda0003f06270 */
[C---:B------:R-:W-:Y:S01]  /*0ff0*/  @!P0 IMAD.WIDE R10, R15.reuse, 0x4, R2 ;  /* 0x000000040f0a8825 */ /* 0x040fe200078e0202 */
[----:B------:R-:W0:Y:S03]  /*1000*/  @!P0 LDC R21, c[0x0][0x38c] ;  /* 0x0000e300ff158b82 */ /* 0x000e260000000800 */
[C---:B------:R-:W-:Y:S02]  /*1010*/  @!P0 IMAD.WIDE R12, R15.reuse, 0x4, R4 ;  /* 0x000000040f0c8825 */ /* 0x040fe400078e0204 */
[----:B------:R-:W0:Y:S04]  /*1020*/  @!P0 LDG.E R10, desc[UR14][R10.64] ;  /* 0x0000000e0a0a8981 */ /* 0x000e28000c1e1900 */
[----:B------:R-:W0:Y:S01]  /*1030*/  @!P0 LDG.E R13, desc[UR14][R12.64] ;  /* 0x0000000e0c0d8981 */ /* 0x000e22000c1e1900 */
[----:B------:R-:W-:-:S02]  /*1040*/  VIADD R23, R15, 0x80 ;  /* 0x000000800f177836 */ /* 0x000fc40000000000 */
[----:B------:R-:W-:-:S03]  /*1050*/  @!P0 IMAD.WIDE R14, R15, 0x4, R8 ;  /* 0x000000040f0e8825 */ /* 0x000fc600078e0208 */
[----:B------:R-:W-:-:S13]  /*1060*/  ISETP.GE.AND P1, PT, R23, R0, PT ;  /* 0x000000001700720c */ /* 0x000fda0003f26270 */
[----:B------:R-:W-:-:S04]  /*1070*/  @!P1 IMAD.WIDE R16, R23, 0x4, R2 ;  /* 0x0000000417109825 */ /* 0x000fc800078e0202 */
[----:B------:R-:W-:-:S04]  /*1080*/  @!P1 IMAD.WIDE R18, R23, 0x4, R4 ;  /* 0x0000000417129825 */ /* 0x000fc800078e0204 */
[----:B0-----:R-:W-:Y:S02]  /*1090*/  @!P0 FFMA R21, R10, R21, R13 ;  /* 0x000000150a158223 */ /* 0x001fe4000000000d */
[----:B------:R-:W0:Y:S03]  /*10a0*/  @!P1 LDC R13, c[0x0][0x38c] ;  /* 0x0000e300ff0d9b82 */ /* 0x000e260000000800 */
[----:B------:R1:W-:Y:S04]  /*10b0*/  @!P0 STG.E desc[UR14][R14.64], R21 ;  /* 0x000000150e008986 */ /* 0x0003e8000c10190e */
[----:B------:R-:W0:Y:S04]  /*10c0*/  @!P1 LDG.E R16, desc[UR14][R16.64] ;  /* 0x0000000e10109981 */ /* 0x000e28000c1e1900 */
[----:B------:R-:W0:Y:S01]  /*10d0*/  @!P1 LDG.E R19, desc[UR14][R18.64] ;  /* 0x0000000e12139981 */ /* 0x000e22000c1e1900 */
[----:B------:R-:W-:Y:S01]  /*10e0*/  @!P1 IMAD.WIDE R10, R23, 0x4, R8 ;  /* 0x00000004170a9825 */ /* 0x000fe200078e0208 */
[----:B------:R-:W-:-:S03]  /*10f0*/  IADD3 R6, PT, PT, R6, 0x2, RZ ;  /* 0x0000000206067810 */ /* 0x000fc60007ffe0ff */
[----:B0-----:R-:W-:-:S05]  /*1100*/  @!P1 FFMA R13, R16, R13, R19 ;  /* 0x0000000d100d9223 */ /* 0x001fca0000000013 */
[----:B------:R1:W-:Y:S02]  /*1110*/  @!P1 STG.E desc[UR14][R10.64], R13 ;  /* 0x0000000d0a009986 */ /* 0x0003e4000c10190e */
.L_x_11:
[----:B------:R-:W-:Y:S05]  /*1120*/  @P2 EXIT ;  /* 0x000000000000294d */ /* 0x000fea0003800000 */
[----:B------:R-:W-:-:S05]  /*1130*/  IMAD R7, R6, 0x80, R7 ;  /* 0x0000008006077824 */ /* 0x000fca00078e0207 */
[----:B------:R-:W-:-:S13]  /*1140*/  ISETP.GE.AND P0, PT, R7, R0, PT ;  /* 0x000000000700720c */ /* 0x000fda0003f06270 */
[----:B------:R-:W-:Y:S05]  /*1150*/  @P0 EXIT ;  /* 0x000000000000094d */ /* 0x000fea0003800000 */
[C---:B------:R-:W-:Y:S01]  /*1160*/  IMAD.WIDE R2, R7.reuse, 0x4, R2 ;  /* 0x0000000407027825 */ /* 0x040fe200078e0202 */
[----:B------:R-:W0:Y:S03]  /*1170*/  LDCU UR4, c[0x0][0x38c] ;  /* 0x00007180ff0477ac */ /* 0x000e260008000800 */
[C---:B------:R-:W-:Y:S02]  /*1180*/  IMAD.WIDE R4, R7.reuse, 0x4, R4 ;  /* 0x0000000407047825 */ /* 0x040fe400078e0204 */
[----:B------:R-:W0:Y:S04]  /*1190*/  LDG.E R2, desc[UR14][R2.64] ;  /* 0x0000000e02027981 */ /* 0x000e28000c1e1900 */
[----:B------:R-:W0:Y:S01]  /*11a0*/  LDG.E R5, desc[UR14][R4.64] ;  /* 0x0000000e04057981 */ /* 0x000e22000c1e1900 */
[----:B------:R-:W-:-:S04]  /*11b0*/  IMAD.WIDE R8, R7, 0x4, R8 ;  /* 0x0000000407087825 */ /* 0x000fc800078e0208 */
[----:B0-----:R-:W-:-:S05]  /*11c0*/  FFMA R7, R2, UR4, R5 ;  /* 0x0000000402077c23 */ /* 0x001fca0008000005 */
[----:B------:R-:W-:Y:S01]  /*11d0*/  STG.E desc[UR14][R8.64], R7 ;  /* 0x0000000708007986 */ /* 0x000fe2000c10190e */
[----:B------:R-:W-:Y:S05]  /*11e0*/  EXIT ;  /* 0x000000000000794d */ /* 0x000fea0003800000 */
.L_x_5:
[----:B------:R-:W-:-:S13]  /*11f0*/  ISETP.GE.AND P0, PT, R10, 0x1, PT ;  /* 0x000000010a00780c */ /* 0x000fda0003f06270 */
[----:B------:R-:W-:Y:S05]  /*1200*/  @!P0 EXIT ;  /* 0x000000000000894d */ /* 0x000fea0003800000 */
[----:B------:R-:W-:Y:S01]  /*1210*/  ISETP.GE.U32.AND P0, PT, R10, 0x8, PT ;  /* 0x000000080a00780c */ /* 0x000fe20003f06070 */
[----:B------:R-:W-:-:S12]  /*1220*/  HFMA2 R0, -RZ, RZ, 0, 0 ;  /* 0x00000000ff007431 */ /* 0x000fd800000001ff */
[----:B------:R-:W-:Y:S05]  /*1230*/  @!P0 BRA `(.L_x_12) ;  /* 0x0000000400248947 */ /* 0x000fea0003800000 */
[----:B------:R-:W0:Y:S01]  /*1240*/  LDC.64 R12, c[0x0][0x398] ;  /* 0x0000e600ff0c7b82 */ /* 0x000e220000000a00 */
[----:B------:R-:W-:Y:S01]  /*1250*/  UIADD3 UR4, UP2, UPT, UR13, 0x600, URZ ;  /* 0x000006000d047890 */ /* 0x000fe2000ff5e0ff */
[----:B------:R-:W-:Y:S01]  /*1260*/  LOP3.LUT R0, R10, 0x7ffffff8, RZ, 0xc0, !PT ;  /* 0x7ffffff80a007812 */ /* 0x000fe200078ec0ff */
[----:B------:R-:W1:Y:S03]  /*1270*/  LDCU UR17, c[0x0][0x38c] ;  /* 0x00007180ff1177ac */ /* 0x000e660008000800 */
[----:B------:R-:W-:Y:S01]  /*1280*/  IADD3 R0, PT, PT, -R0, RZ, RZ ;  /* 0x000000ff00007210 */ /* 0x000fe20007ffe1ff */
[----:B------:R-:W-:Y:S01]  /*1290*/  UIADD3 UR10, UP1, UPT, UR4, UR10, URZ ;  /* 0x0000000a040a7290 */ /* 0x000fe2000ff3e0ff */
[----:B------:R-:W2:Y:S01]  /*12a0*/  LDC.64 R8, c[0x0][0x390] ;  /* 0x0000e400ff087b82 */ /* 0x000ea20000000a00 */
[----:B------:R-:W-:Y:S02]  /*12b0*/  UIADD3 UR8, UP0, UPT, UR4, UR8, URZ ;  /* 0x0000000804087290 */ /* 0x000fe4000ff1e0ff */
[----:B------:R-:W-:-:S02]  /*12c0*/  UIADD3.X UR5, UPT, UPT, URZ, UR16, URZ, UP2, !UPT ;  /* 0x00000010ff057290 */ /* 0x000fc400097fe4ff */
[----:B------:R-:W-:Y:S02]  /*12d0*/  UIADD3 UR4, UP2, UPT, UR4, UR6, URZ ;  /* 0x0000000604047290 */ /* 0x000fe4000ff5e0ff */
[----:B------:R-:W-:Y:S01]  /*12e0*/  UIADD3.X UR11, UPT, UPT, UR5, UR11, URZ, UP1, !UPT ;  /* 0x0000000b050b7290 */ /* 0x000fe20008ffe4ff */
[----:B------:R-:W3:Y:S01]  /*12f0*/  LDC.64 R14, c[0x0][0x3a8] ;  /* 0x0000ea00ff0e7b82 */ /* 0x000ee20000000a00 */
[----:B------:R-:W-:Y:S02]  /*1300*/  UIADD3.X UR9, UPT, UPT, UR5, UR9, URZ, UP0, !UPT ;  /* 0x0000000905097290 */ /* 0x000fe400087fe4ff */
[----:B------:R-:W-:Y:S01]  /*1310*/  UIADD3.X UR5, UPT, UPT, UR5, UR7, URZ, UP2, !UPT ;  /* 0x0000000705057290 */ /* 0x000fe200097fe4ff */
[----:B0-----:R-:W-:-:S04]  /*1320*/  IMAD.WIDE.U32 R10, R7, 0x4, R12 ;  /* 0x00000004070a7825 */ /* 0x001fc800078e000c */
[----:B--2---:R-:W-:-:S04]  /*1330*/  IMAD.WIDE.U32 R8, R7, 0x4, R8 ;  /* 0x0000000407087825 */ /* 0x004fc800078e0008 */
[----:B---3--:R-:W-:-:S04]  /*1340*/  IMAD.WIDE.U32 R12, R7, 0x4, R14 ;  /* 0x00000004070c7825 */ /* 0x008fc800078e000e */
[----:B-1----:R-:W-:-:S07]  /*1350*/  VIADD R7, R7, 0x80 ;  /* 0x0000008007077836 */ /* 0x002fce0000000000 */
.L_x_13:
[----:B------:R-:W-:Y:S02]  /*1360*/  IADD3 R22, P1, PT, R12, UR13, RZ ;  /* 0x0000000d0c167c10 */ /* 0x000fe4000ff3e0ff */
[----:B---3--:R-:W-:Y:S02]  /*1370*/  IADD3 R20, P0, PT, R10, UR13, RZ ;  /* 0x0000000d0a147c10 */ /* 0x008fe4000ff1e0ff */
[----:B------:R-:W-:Y:S02]  /*1380*/  IADD3.X R23, PT, PT, R13, UR16, RZ, P1, !PT ;  /* 0x000000100d177c10 */ /* 0x000fe40008ffe4ff */
[----:B------:R-:W-:-:S04]  /*1390*/  IADD3.X R21, PT, PT, R11, UR16, RZ, P0, !PT ;  /* 0x000000100b157c10 */ /* 0x000fc800087fe4ff */
[----:B------:R-:W2:Y:S04]  /*13a0*/  LDG.E R23, desc[UR14][R22.64] ;  /* 0x0000000e16177981 */ /* 0x000ea8000c1e1900 */
[----:B------:R-:W2:Y:S01]  /*13b0*/  LDG.E R20, desc[UR14][R20.64] ;  /* 0x0000000e14147981 */ /* 0x000ea2000c1e1900 */
[----:B------:R-:W-:Y:S01]  /*13c0*/  IADD3 R14, P0, PT, R8, UR13, RZ ;  /* 0x0000000d080e7c10 */ /* 0x000fe2000ff1e0ff */
[----:B------:R-:W-:Y:S01]  /*13d0*/  IMAD.U32 R17, RZ, RZ, UR11 ;  /* 0x0000000bff117e24 */ /* 0x000fe2000f8e00ff */
[----:B------:R-:W-:Y:S02]  /*13e0*/  MOV R16, UR10 ;  /* 0x0000000a00107c02 */ /* 0x000fe40008000f00 */
[----:B------:R-:W-:Y:S02]  /*13f0*/  MOV R18, UR4 ;  /* 0x0000000400127c02 */ /* 0x000fe40008000f00 */
[----:B------:R-:W-:Y:S01]  /*1400*/  MOV R19, UR5 ;  /* 0x0000000500137c02 */ /* 0x000fe20008000f00 */
[----:B------:R-:W-:Y:S01]  /*1410*/  IMAD.WIDE R16, R7, 0x4, R16 ;  /* 0x0000000407107825 */ /* 0x000fe200078e0210 */
[----:B------:R-:W-:-:S03]  /*1420*/  IADD3.X R15, PT, PT, R9, UR16, RZ, P0, !PT ;  /* 0x00000010090f7c10 */ /* 0x000fc600087fe4ff */
[----:B------:R-:W-:-:S04]  /*1430*/  IMAD.WIDE R18, R7, 0x4, R18 ;  /* 0x0000000407127825 */ /* 0x000fc800078e0212 */
[----:B--2---:R-:W-:-:S05]  /*1440*/  FFMA R25, R20, UR17, R23 ;  /* 0x0000001114197c23 */ /* 0x004fca0008000017 */
[----:B------:R0:W-:Y:S04]  /*1450*/  STG.E desc[UR14][R14.64], R25 ;  /* 0x000000190e007986 */ /* 0x0001e8000c10190e */
[----:B------:R-:W2:Y:S04]  /*1460*/  LDG.E R6, desc[UR14][R16.64+-0x600] ;  /* 0xfffa000e10067981 */ /* 0x000ea8000c1e1900 */
[----:B------:R-:W2:Y:S01]  /*1470*/  LDG.E R23, desc[UR14][R18.64+-0x600] ;  /* 0xfffa000e12177981 */ /* 0x000ea2000c1e1900 */
[----:B------:R-:W-:Y:S01]  /*1480*/  MOV R21, UR9 ;  /* 0x0000000900157c02 */ /* 0x000fe20008000f00 */
[----:B------:R-:W-:-:S04]  /*1490*/  IMAD.U32 R20, RZ, RZ, UR8 ;  /* 0x00000008ff147e24 */ /* 0x000fc8000f8e00ff */
[----:B------:R-:W-:-:S04]  /*14a0*/  IMAD.WIDE R20, R7, 0x4, R20 ;  /* 0x0000000407147825 */ /* 0x000fc800078e0214 */
[----:B--2---:R-:W-:-:S05]  /*14b0*/  FFMA R23, R6, UR17, R23 ;  /* 0x0000001106177c23 */ /* 0x004fca0008000017 */
[----:B------:R1:W-:Y:S04]  /*14c0*/  STG.E desc[UR14][R20.64+-0x600], R23 ;  /* 0xfffa001714007986 */ /* 0x0003e8000c10190e */
[----:B------:R-:W2:Y:S04]  /*14d0*/  LDG.E R6, desc[UR14][R16.64+-0x400] ;  /* 0xfffc000e10067981 */ /* 0x000ea8000c1e1900 */
[----:B------:R-:W2:Y:S02]  /*14e0*/  LDG.E R27, desc[UR14][R18.64+-0x400] ;  /* 0xfffc000e121b7981 */ /* 0x000ea4000c1e1900 */
[----:B--2---:R-:W-:-:S05]  /*14f0*/  FFMA R27, R6, UR17, R27 ;  /* 0x00000011061b7c23 */ /* 0x004fca000800001b */
[----:B------:R2:W-:Y:S04]  /*1500*/  STG.E desc[UR14][R20.64+-0x400], R27 ;  /* 0xfffc001b14007986 */ /* 0x0005e8000c10190e */
[----:B------:R-:W3:Y:S04]  /*1510*/  LDG.E R6, desc[UR14][R16.64+-0x200] ;  /* 0xfffe000e10067981 */ /* 0x000ee8000c1e1900 */
[----:B0-----:R-:W3:Y:S02]  /*1520*/  LDG.E R15, desc[UR14][R18.64+-0x200] ;  /* 0xfffe000e120f7981 */ /* 0x001ee4000c1e1900 */
[----:B---3--:R-:W-:-:S05]  /*1530*/  FFMA R15, R6, UR17, R15 ;  /* 0x00000011060f7c23 */ /* 0x008fca000800000f */
[----:B------:R0:W-:Y:S04]  /*1540*/  STG.E desc[UR14][R20.64+-0x200], R15 ;  /* 0xfffe000f14007986 */ /* 0x0001e8000c10190e */
[----:B------:R-:W3:Y:S04]  /*1550*/  LDG.E R6, desc[UR14][R16.64] ;  /* 0x0000000e10067981 */ /* 0x000ee8000c1e1900 */
[----:B------:R-:W3:Y:S02]  /*1560*/  LDG.E R25, desc[UR14][R18.64] ;  /* 0x0000000e12197981 */ /* 0x000ee4000c1e1900 */
[----:B---3--:R-:W-:-:S05]  /*1570*/  FFMA R25, R6, UR17, R25 ;  /* 0x0000001106197c23 */ /* 0x008fca0008000019 */
[----:B------:R3:W-:Y:S04]  /*1580*/  STG.E desc[UR14][R20.64], R25 ;  /* 0x0000001914007986 */ /* 0x0007e8000c10190e */
[----:B------:R-:W4:Y:S04]  /*1590*/  LDG.E R6, desc[UR14][R16.64+0x200] ;  /* 0x0002000e10067981 */ /* 0x000f28000c1e1900 */
[----:B-1----:R-:W4:Y:S02]  /*15a0*/  LDG.E R23, desc[UR14][R18.64+0x200] ;  /* 0x0002000e12177981 */ /* 0x002f24000c1e1900 */
[----:B----4-:R-:W-:-:S05]  /*15b0*/  FFMA R23, R6, UR17, R23 ;  /* 0x0000001106177c23 */ /* 0x010fca0008000017 */
[----:B------:R3:W-:Y:S04]  /*15c0*/  STG.E desc[UR14][R20.64+0x200], R23 ;  /* 0x0002001714007986 */ /* 0x0007e8000c10190e */
[----:B------:R-:W4:Y:S04]  /*15d0*/  LDG.E R6, desc[UR14][R16.64+0x400] ;  /* 0x0004000e10067981 */ /* 0x000f28000c1e1900 */
[----:B--2---:R-:W4:Y:S02]  /*15e0*/  LDG.E R27, desc[UR14][R18.64+0x400] ;  /* 0x0004000e121b7981 */ /* 0x004f24000c1e1900 */
[----:B----4-:R-:W-:-:S05]  /*15f0*/  FFMA R27, R6, UR17, R27 ;  /* 0x00000011061b7c23 */ /* 0x010fca000800001b */
[----:B------:R3:W-:Y:S04]  /*1600*/  STG.E desc[UR14][R20.64+0x400], R27 ;  /* 0x0004001b14007986 */ /* 0x0007e8000c10190e */
[----:B------:R-:W2:Y:S04]  /*1610*/  LDG.E R6, desc[UR14][R16.64+0x600] ;  /* 0x0006000e10067981 */ /* 0x000ea8000c1e1900 */
[----:B0-----:R-:W2:Y:S01]  /*1620*/  LDG.E R15, desc[UR14][R18.64+0x600] ;  /* 0x0006000e120f7981 */ /* 0x001ea2000c1e1900 */
[----:B------:R-:W-:-:S04]  /*1630*/  IADD3 R0, PT, PT, R0, 0x8, RZ ;  /* 0x0000000800007810 */ /* 0x000fc80007ffe0ff */
[----:B------:R-:W-:Y:S01]  /*1640*/  ISETP.NE.AND P0, PT, R0, RZ, PT ;  /* 0x000000ff0000720c */ /* 0x000fe20003f05270 */
[----:B------:R-:W-:Y:S01]  /*1650*/  UIADD3 UR13, UP0, UPT, UR13, 0x1000, URZ ;  /* 0x000010000d0d7890 */ /* 0x000fe2000ff1e0ff */
[----:B------:R-:W-:-:S03]  /*1660*/  VIADD R7, R7, 0x400 ;  /* 0x0000040007077836 */ /* 0x000fc60000000000 */
[----:B------:R-:W-:Y:S01]  /*1670*/  UIADD3.X UR16, UPT, UPT, URZ, UR16, URZ, UP0, !UPT ;  /* 0x00000010ff107290 */ /* 0x000fe200087fe4ff */
[----:B--2---:R-:W-:-:S05]  /*1680*/  FFMA R15, R6, UR17, R15 ;  /* 0x00000011060f7c23 */ /* 0x004fca000800000f */
[----:B------:R3:W-:Y:S02]  /*1690*/  STG.E desc[UR14][R20.64+0x600], R15 ;  /* 0x0006000f14007986 */ /* 0x0007e4000c10190e */
[----:B------:R-:W-:Y:S05]  /*16a0*/  @P0 BRA `(.L_x_13) ;  /* 0xfffffffc002c0947 */ /* 0x000fea000383ffff */
[----:B------:R-:W0:Y:S02]  /*16b0*/  LDC R0, c[0x0][0x388] ;  /* 0x0000e200ff007b82 */ /* 0x000e240000000800 */
[----:B0-----:R-:W-:-:S07]  /*16c0*/  LOP3.LUT R0, R0, 0x7ffffff8, RZ, 0xc0, !PT ;  /* 0x7ffffff800007812 */ /* 0x001fce00078ec0ff */
.L_x_12:
[----:B------:R-:W0:Y:S02]  /*16d0*/  LDC R14, c[0x0][0x388] ;  /* 0x0000e200ff0e7b82 */ /* 0x000e240000000800 */
[----:B0-----:R-:W-:-:S04]  /*16e0*/  LOP3.LUT R10, R14, 0x7, RZ, 0xc0, !PT ;  /* 0x000000070e0a7812 */ /* 0x001fc800078ec0ff */
[----:B------:R-:W-:-:S13]  /*16f0*/  ISETP.NE.AND P0, PT, R10, RZ, PT ;  /* 0x000000ff0a00720c */ /* 0x000fda0003f05270 */
[----:B------:R-:W-:Y:S05]  /*1700*/  @!P0 EXIT ;  /* 0x000000000000894d */ /* 0x000fea0003800000 */
[----:B------:R-:W0:Y:S01]  /*1710*/  LDCU.64 UR4, c[0x0][0x390] ;  /* 0x00007200ff0477ac */ /* 0x000e220008000a00 */
[----:B------:R-:W-:Y:S01]  /*1720*/  SHF.L.U32 R8, R14, 0x7, RZ ;  /* 0x000000070e087819 */ /* 0x000fe200000006ff */
[----:B---3--:R-:W1:Y:S01]  /*1730*/  S2R R15, SR_TID.X ;  /* 0x00000000000f7919 */ /* 0x008e620000002100 */
[----:B------:R-:W-:Y:S02]  /*1740*/  ISETP.GE.U32.AND P0, PT, R10, 0x4, PT ;  /* 0x000000040a00780c */ /* 0x000fe40003f06070 */
[----:B------:R-:W-:Y:S01]  /*1750*/  SHF.R.S32.HI R6, RZ, 0x1f, R8 ;  /* 0x0000001fff067819 */ /* 0x000fe20000011408 */
[----:B------:R-:W-:Y:S01]  /*1760*/  IMAD.WIDE.U32 R8, R8, UR12, RZ ;  /* 0x0000000c08087c25 */ /* 0x000fe2000f8e00ff */
[----:B------:R-:W-:-:S03]  /*1770*/  LOP3.LUT R18, R14, 0x3, RZ, 0xc0, !PT ;  /* 0x000000030e127812 */ /* 0x000fc600078ec0ff */
[----:B------:R-:W-:Y:S01]  /*1780*/  IMAD R7, R6, UR12, RZ ;  /* 0x0000000c06077c24 */ /* 0x000fe2000f8e02ff */
[----:B------:R-:W-:Y:S02]  /*1790*/  SHF.L.U32 R6, R8, 0x2, RZ ;  /* 0x0000000208067819 */ /* 0x000fe400000006ff */
[----:B------:R-:W-:Y:S01]  /*17a0*/  ISETP.NE.AND P1, PT, R18, RZ, PT ;  /* 0x000000ff1200720c */ /* 0x000fe20003f25270 */
[----:B------:R-:W-:Y:S01]  /*17b0*/  IMAD.IADD R7, R9, 0x1, R7 ;  /* 0x0000000109077824 */ /* 0x000fe200078e0207 */
[----:B0-----:R-:W-:-:S04]  /*17c0*/  IADD3 R6, P2, PT, R6, UR4, RZ ;  /* 0x0000000406067c10 */ /* 0x001fc8000ff5e0ff */
[----:B------:R-:W-:-:S04]  /*17d0*/  SHF.L.U64.HI R7, R8, 0x2, R7 ;  /* 0x0000000208077819 */ /* 0x000fc80000010207 */
[----:B------:R-:W-:Y:S01]  /*17e0*/  IADD3.X R7, PT, PT, R7, UR5, RZ, P2, !PT ;  /* 0x0000000507077c10 */ /* 0x000fe200097fe4ff */
[----:B------:R-:W-:Y:S06]  /*17f0*/  @!P0 BRA `(.L_x_14) ;  /* 0x0000000000588947 */ /* 0x000fec0003800000 */
[----:B-1----:R-:W-:Y:S01]  /*1800*/  LEA R13, R0, R15, 0x7 ;  /* 0x0000000f000d7211 */ /* 0x002fe200078e38ff */
[----:B------:R-:W0:Y:S04]  /*1810*/  LDCU UR4, c[0x0][0x38c] ;  /* 0x00007180ff0477ac */ /* 0x000e280008000800 */
[----:B------:R-:W-:-:S04]  /*1820*/  IMAD.WIDE R10, R13, 0x4, R2 ;  /* 0x000000040d0a7825 */ /* 0x000fc800078e0202 */
[C---:B------:R-:W-:Y:S01]  /*1830*/  IMAD.WIDE R8, R13.reuse, 0x4, R4 ;  /* 0x000000040d087825 */ /* 0x040fe200078e0204 */
[----:B------:R-:W0:Y:S04]  /*1840*/  LDG.E R16, desc[UR14][R10.64] ;  /* 0x0000000e0a107981 */ /* 0x000e28000c1e1900 */
[----:B------:R-:W0:Y:S01]  /*1850*/  LDG.E R17, desc[UR14][R8.64] ;  /* 0x0000000e08117981 */ /* 0x000e22000c1e1900 */
[----:B------:R-:W-:-:S04]  /*1860*/  IMAD.WIDE R12, R13, 0x4, R6 ;  /* 0x000000040d0c7825 */ /* 0x000fc800078e0206 */
[----:B0-----:R-:W-:-:S05]  /*1870*/  FFMA R17, R16, UR4, R17 ;  /* 0x0000000410117c23 */ /* 0x001fca0008000011 */
[----:B------:R0:W-:Y:S04]  /*1880*/  STG.E desc[UR14][R12.64], R17 ;  /* 0x000000110c007986 */ /* 0x0001e8000c10190e */
[----:B------:R-:W2:Y:S04]  /*1890*/  LDG.E R16, desc[UR14][R10.64+0x200] ;  /* 0x0002000e0a107981 */ /* 0x000ea8000c1e1900 */
[----:B------:R-:W2:Y:S02]  /*18a0*/  LDG.E R19, desc[UR14][R8.64+0x200] ;  /* 0x0002000e08137981 */ /* 0x000ea4000c1e1900 */
[----:B--2---:R-:W-:-:S05]  /*18b0*/  FFMA R19, R16, UR4, R19 ;  /* 0x0000000410137c23 */ /* 0x004fca0008000013 */
[----:B------:R0:W-:Y:S04]  /*18c0*/  STG.E desc[UR14][R12.64+0x200], R19 ;  /* 0x000200130c007986 */ /* 0x0001e8000c10190e */
[----:B------:R-:W2:Y:S04]  /*18d0*/  LDG.E R16, desc[UR14][R10.64+0x400] ;  /* 0x0004000e0a107981 */ /* 0x000ea8000c1e1900 */
[----:B------:R-:W2:Y:S02]  /*18e0*/  LDG.E R21, desc[UR14][R8.64+0x400] ;  /* 0x0004000e08157981 */ /* 0x000ea4000c1e1900 */
[----:B--2---:R-:W-:-:S05]  /*18f0*/  FFMA R21, R16, UR4, R21 ;  /* 0x0000000410157c23 */ /* 0x004fca0008000015 */
[----:B------:R0:W-:Y:S04]  /*1900*/  STG.E desc[UR14][R12.64+0x400], R21 ;  /* 0x000400150c007986 */ /* 0x0001e8000c10190e */
[----:B------:R-:W2:Y:S04]  /*1910*/  LDG.E R16, desc[UR14][R10.64+0x600] ;  /* 0x0006000e0a107981 */ /* 0x000ea8000c1e1900 */
[----:B------:R-:W2:Y:S01]  /*1920*/  LDG.E R23, desc[UR14][R8.64+0x600] ;  /* 0x0006000e08177981 */ /* 0x000ea2000c1e1900 */
[----:B------:R-:W-:Y:S01]  /*1930*/  IADD3 R0, PT, PT, R0, 0x4, RZ ;  /* 0x0000000400007810 */ /* 0x000fe20007ffe0ff */
[----:B--2---:R-:W-:-:S05]  /*1940*/  FFMA R23, R16, UR4, R23 ;  /* 0x0000000410177c23 */ /* 0x004fca0008000017 */
[----:B------:R0:W-:Y:S02]  /*1950*/  STG.E desc[UR14][R12.64+0x600], R23 ;  /* 0x000600170c007986 */ /* 0x0001e4000c10190e */
.L_x_14:
[----:B------:R-:W-:Y:S05]  /*1960*/  @!P1 EXIT ;  /* 0x000000000000994d */ /* 0x000fea0003800000 */
[----:B------:R-:W-:Y:S02]  /*1970*/  ISETP.NE.AND P0, PT, R18, 0x1, PT ;  /* 0x000000011200780c */ /* 0x000fe40003f05270 */
[----:B------:R-:W-:-:S04]  /*1980*/  LOP3.LUT R14, R14, 0x1, RZ, 0xc0, !PT ;  /* 0x000000010e0e7812 */ /* 0x000fc800078ec0ff */
[----:B------:R-:W-:-:S07]  /*1990*/  ISETP.NE.U32.AND P1, PT, R14, 0x1, PT ;  /* 0x000000010e00780c */ /* 0x000fce0003f25070 */
[----:B------:R-:W-:Y:S06]  /*19a0*/  @!P0 BRA `(.L_x_15) ;  /* 0x0000000000388947 */ /* 0x000fec0003800000 */
[----:B01----:R-:W-:Y:S01]  /*19b0*/  IMAD R13, R0, 0x80, R15 ;  /* 0x00000080000d7824 */ /* 0x003fe200078e020f */
[----:B------:R-:W0:Y:S03]  /*19c0*/  LDCU UR4, c[0x0][0x38c] ;  /* 0x00007180ff0477ac */ /* 0x000e260008000800 */
[----:B------:R-:W-:-:S04]  /*19d0*/  IMAD.WIDE R8, R13, 0x4, R2 ;  /* 0x000000040d087825 */ /* 0x000fc800078e0202 */
[C---:B------:R-:W-:Y:S01]  /*19e0*/  IMAD.WIDE R10, R13.reuse, 0x4, R4 ;  /* 0x000000040d0a7825 */ /* 0x040fe200078e0204 */
[----:B------:R-:W0:Y:S04]  /*19f0*/  LDG.E R14, desc[UR14][R8.64] ;  /* 0x0000000e080e7981 */ /* 0x000e28000c1e1900 */
[----:B------:R-:W0:Y:S01]  /*1a00*/  LDG.E R17, desc[UR14][R10.64] ;  /* 0x0000000e0a117981 */ /* 0x000e22000c1e1900 */
[----:B------:R-:W-:-:S04]  /*1a10*/  IMAD.WIDE R12, R13, 0x4, R6 ;  /* 0x000000040d0c7825 */ /* 0x000fc800078e0206 */
[----:B0-----:R-:W-:-:S05]  /*1a20*/  FFMA R17, R14, UR4, R17 ;  /* 0x000000040e117c23 */ /* 0x001fca0008000011 */
[----:B------:R2:W-:Y:S04]  /*1a30*/  STG.E desc[UR14][R12.64], R17 ;  /* 0x000000110c007986 */ /* 0x0005e8000c10190e */
[----:B------:R-:W3:Y:S04]  /*1a40*/  LDG.E R14, desc[UR14][R8.64+0x200] ;  /* 0x0002000e080e7981 */ /* 0x000ee8000c1e1900 */
[----:B------:R-:W3:Y:S01]  /*1a50*/  LDG.E R19, desc[UR14][R10.64+0x200] ;  /* 0x0002000e0a137981 */ /* 0x000ee2000c1e1900 */
[----:B------:R-:W-:Y:S01]  /*1a60*/  IADD3 R0, PT, PT, R0, 0x2, RZ ;  /* 0x0000000200007810 */ /* 0x000fe20007ffe0ff */
[----:B---3--:R-:W-:-:S05]  /*1a70*/  FFMA R19, R14, UR4, R19 ;  /* 0x000000040e137c23 */ /* 0x008fca0008000013 */
[----:B------:R2:W-:Y:S02]  /*1a80*/  STG.E desc[UR14][R12.64+0x200], R19 ;  /* 0x000200130c007986 */ /* 0x0005e4000c10190e */
.L_x_15:
[----:B------:R-:W-:Y:S05]  /*1a90*/  @P1 EXIT ;  /* 0x000000000000194d */ /* 0x000fea0003800000 */
[----:B-1----:R-:W-:Y:S01]  /*1aa0*/  LEA R15, R0, R15, 0x7 ;  /* 0x0000000f000f7211 */ /* 0x002fe200078e38ff */
[----:B------:R-:W1:Y:S04]  /*1ab0*/  LDCU UR4, c[0x0][0x38c] ;  /* 0x00007180ff0477ac */ /* 0x000e680008000800 */
[----:B------:R-:W-:-:S04]  /*1ac0*/  IMAD.WIDE R2, R15, 0x4, R2 ;  /* 0x000000040f027825 */ /* 0x000fc800078e0202 */
[C---:B------:R-:W-:Y:S02]  /*1ad0*/  IMAD.WIDE R4, R15.reuse, 0x4, R4 ;  /* 0x000000040f047825 */ /* 0x040fe400078e0204 */
[----:B------:R-:W1:Y:S04]  /*1ae0*/  LDG.E R2, desc[UR14][R2.64] ;  /* 0x0000000e02027981 */ /* 0x000e68000c1e1900 */
[----:B------:R-:W1:Y:S01]  /*1af0*/  LDG.E R5, desc[UR14][R4.64] ;  /* 0x0000000e04057981 */ /* 0x000e62000c1e1900 */
[----:B------:R-:W-:-:S04]  /*1b00*/  IMAD.WIDE R6, R15, 0x4, R6 ;  /* 0x000000040f067825 */ /* 0x000fc800078e0206 */
[----:B-1----:R-:W-:-:S05]  /*1b10*/  FFMA R9, R2, UR4, R5 ;  /* 0x0000000402097c23 */ /* 0x002fca0008000005 */
[----:B------:R-:W-:Y:S01]  /*1b20*/  STG.E desc[UR14][R6.64], R9 ;  /* 0x0000000906007986 */ /* 0x000fe2000c10190e */
[----:B------:R-:W-:Y:S05]  /*1b30*/  EXIT ;  /* 0x000000000000794d */ /* 0x000fea0003800000 */
.L_x_16:
[----:B------:R-:W-:-:S00]  /*1b40*/  BRA `(.L_x_16) ;  /* 0xfffffffc00fc7947 */ /* 0x000fc0000383ffff */
[----:B------:R-:W-:-:S00]  /*1b50*/  NOP ;  /* 0x0000000000007918 */ /* 0x000fc00000000000 */
        /* <DEDUP_REMOVED lines=10> */
.L_x_36:


//--------------------- .text._ZN3cub18CUB_300001_SM_10006detail9transform16transform_kernelINS2_10policy_hubILb1EN4cuda3std3__45tupleIJN6thrust24THRUST_300001_SM_1000_NS6detail15normal_iteratorINSA_10device_ptrIfEEEESF_EEEE10policy1000Ei7functorSF_JPfSK_EEEvT0_iT1_T2_DpNS2_10kernel_argIT3_EE --------------------------
	.section	.text._ZN3cub18CUB_300001_SM_10006detail9transform16transform_kernelINS2_10policy_hubILb1EN4cuda3std3__45tupleIJN6thrust24THRUST_300001_SM_1000_NS6detail15normal_iteratorINSA_10device_ptrIfEEEESF_EEEE10policy1000Ei7functorSF_JPfSK_EEEvT0_iT1_T2_DpNS2_10kernel_argIT3_EE,"ax",@progbits
	.align	128
        .global         _ZN3cub18CUB_300001_SM_10006detail9transform16transform_kernelINS2_10policy_hubILb1EN4cuda3std3__45tupleIJN6thrust24THRUST_300001_SM_1000_NS6detail15normal_iteratorINSA_10device_ptrIfEEEESF_EEEE10policy1000Ei7functorSF_JPfSK_EEEvT0_iT1_T2_DpNS2_10kernel_argIT3_EE
        .type           _ZN3cub18CUB_300001_SM_10006detail9transform16transform_kernelINS2_10policy_hubILb1EN4cuda3std3__45tupleIJN6thrust24THRUST_300001_SM_1000_NS6detail15normal_iteratorINSA_10device_ptrIfEEEESF_EEEE10policy1000Ei7functorSF_JPfSK_EEEvT0_iT1_T2_DpNS2_10kernel_argIT3_EE,@function
        .size           _ZN3cub18CUB_300001_SM_10006detail9transform16transform_kernelINS2_10policy_hubILb1EN4cuda3std3__45tupleIJN6thrust24THRUST_300001_SM_1000_NS6detail15normal_iteratorINSA_10device_ptrIfEEEESF_EEEE10policy1000Ei7functorSF_JPfSK_EEEvT0_iT1_T2_DpNS2_10kernel_argIT3_EE,(.L_x_37 - _ZN3cub18CUB_300001_SM_10006detail9transform16transform_kernelINS2_10policy_hubILb1EN4cuda3std3__45tupleIJN6thrust24THRUST_300001_SM_1000_NS6detail15normal_iteratorINSA_10device_ptrIfEEEESF_EEEE10policy1000Ei7functorSF_JPfSK_EEEvT0_iT1_T2_DpNS2_10kernel_argIT3_EE)
        .other          _ZN3cub18CUB_300001_SM_10006detail9transform16transform_kernelINS2_10policy_hubILb1EN4cuda3std3__45tupleIJN6thrust24THRUST_300001_SM_1000_NS6detail15normal_iteratorINSA_10device_ptrIfEEEESF_EEEE10policy1000Ei7functorSF_JPfSK_EEEvT0_iT1_T2_DpNS2_10kernel_argIT3_EE,@"STO_CUDA_ENTRY STV_DEFAULT"
_ZN3cub18CUB_300001_SM_10006detail9transform16transform_kernelINS2_10policy_hubILb1EN4cuda3std3__45tupleIJN6thrust24THRUST_300001_SM_1000_NS6detail15normal_iteratorINSA_10device_ptrIfEEEESF_EEEE10policy1000Ei7functorSF_JPfSK_EEEvT0_iT1_T2_DpNS2_10kernel_argIT3_EE:
.text._ZN3cub18CUB_300001_SM_10006detail9transform16transform_kernelINS2_10policy_hubILb1EN4cuda3std3__45tupleIJN6thrust24THRUST_300001_SM_1000_NS6detail15normal_iteratorINSA_10device_ptrIfEEEESF_EEEE10policy1000Ei7functorSF_JPfSK_EEEvT0_iT1_T2_DpNS2_10kernel_argIT3_EE:
[----:B------:R-:W-:Y:S08]  /*0000*/  LDC R1, c[0x0][0x37c] ;  /* 0x0000df00ff017b82 */ /* 0x000ff00000000800 */
[----:B------:R-:W0:Y:S01]  /*0010*/  S2UR UR18, SR_CTAID.X ;  /* 0x00000000001279c3 */ /* 0x000e220000002500 */
[----:B------:R-:W1:Y:S01]  /*0020*/  LDCU.64 UR12, c[0x0][0x380] ;  /* 0x00007000ff0c77ac */ /* 0x000e620008000a00 */
[----:B------:R-:W2:Y:S01]  /*0030*/  S2R R0, SR_TID.X ;  /* 0x0000000000007919 */ /* 0x000ea20000002100 */
[----:B------:R-:W-:Y:S01]  /*0040*/  BSSY.RECONVERGENT B0, `(.L_x_17) ;  /* 0x0000020000007945 */ /* 0x000fe20003800200 */
[----:B-1----:R-:W-:-:S04]  /*0050*/  USHF.L.U32 UR11, UR13, 0x7, URZ ;  /* 0x000000070d0b7899 */ /* 0x002fc800080006ff */
[----:B0-----:R-:W-:-:S04]  /*0060*/  UIMAD UR8, UR11, UR18, URZ ;  /* 0x000000120b0872a4 */ /* 0x001fc8000f8e02ff */
[----:B------:R-:W-:-:S04]  /*0070*/  UIADD3 UR10, UPT, UPT, -UR8, UR12, URZ ;  /* 0x0000000c080a7290 */ /* 0x000fc8000fffe1ff */
[----:B------:R-:W-:Y:S01]  /*0080*/  UISETP.LT.AND UP0, UPT, UR11, UR10, UPT ;  /* 0x0000000a0b00728c */ /* 0x000fe2000bf01270 */
[----:B--2---:R-:W-:-:S03]  /*0090*/  SHF.L.U32 R4, R0, 0x7, RZ ;  /* 0x0000000700047819 */ /* 0x004fc600000006ff */
[----:B------:R-:W-:-:S04]  /*00a0*/  USEL UR12, UR11, UR10, UP0 ;  /* 0x0000000a0b0c7287 */ /* 0x000fc80008000000 */
[----:B------:R-:W-:-:S06]  /*00b0*/  USHF.L.U32 UR4, UR12, 0x2, URZ ;  /* 0x000000020c047899 */ /* 0x000fcc00080006ff */
[----:B------:R-:W-:-:S13]  /*00c0*/  ISETP.GE.AND P0, PT, R4, UR4, PT ;  /* 0x0000000404007c0c */ /* 0x000fda000bf06270 */
[----:B------:R-:W-:Y:S05]  /*00d0*/  @P0 BRA `(.L_x_18) ;  /* 0x0000000000580947 */ /* 0x000fea0003800000 */
[----:B------:R-:W0:Y:S01]  /*00e0*/  LDC.64 R2, c[0x0][0x398] ;  /* 0x0000e600ff027b82 */ /* 0x000e220000000a00 */
[----:B------:R-:W-:Y:S01]  /*00f0*/  MOV R7, UR8 ;  /* 0x0000000800077c02 */ /* 0x000fe20008000f00 */
[----:B------:R-:W-:Y:S01]  /*0100*/  BSSY.RECONVERGENT B1, `(.L_x_19) ;  /* 0x000000a000017945 */ /* 0x000fe20003800200 */
[----:B------:R-:W-:Y:S02]  /*0110*/  IMAD.MOV.U32 R5, RZ, RZ, R4 ;  /* 0x000000ffff057224 */ /* 0x000fe400078e0004 */
[----:B0-----:R-:W-:-:S04]  /*0120*/  IMAD.WIDE.U32 R2, R0, 0x80, R2 ;  /* 0x0000008000027825 */ /* 0x001fc800078e0002 */
[----:B------:R-:W-:-:S07]  /*0130*/  IMAD.WIDE R2, R7, 0x4, R2 ;  /* 0x0000000407027825 */ /* 0x000fce00078e0202 */
.L_x_20:
[----:B------:R-:W-:Y:S01]  /*0140*/  IADD3 R5, PT, PT, R5, 0x4000, RZ ;  /* 0x0000400005057810 */ /* 0x000fe20007ffe0ff */
[----:B------:R0:W-:Y:S03]  /*0150*/  CCTL.E.PF2 [R2] ;  /* 0x000000000200798f */ /* 0x0001e60000800100 */
[----:B------:R-:W-:Y:S02]  /*0160*/  ISETP.GE.AND P0, PT, R5, UR4, PT ;  /* 0x0000000405007c0c */ /* 0x000fe4000bf06270 */
[----:B0-----:R-:W-:-:S04]  /*0170*/  IADD3 R2, P1, PT, R2, 0x4000, RZ ;  /* 0x0000400002027810 */ /* 0x001fc80007f3e0ff */
[----:B------:R-:W-:-:S07]  /*0180*/  IADD3.X R3, PT, PT, RZ, R3, RZ, P1, !PT ;  /* 0x00000003ff037210 */ /* 0x000fce0000ffe4ff */
[----:B------:R-:W-:Y:S05]  /*0190*/  @!P0 BRA `(.L_x_20) ;  /* 0xfffffffc00e88947 */ /* 0x000fea000383ffff */
[----:B------:R-:W-:Y:S05]  /*01a0*/  BSYNC.RECONVERGENT B1 ;  /* 0x0000000000017941 */ /* 0x000fea0003800200 */
.L_x_19:
[----:B------:R-:W0:Y:S02]  /*01b0*/  LDC.64 R2, c[0x0][0x3a8] ;  /* 0x0000ea00ff027b82 */ /* 0x000e240000000a00 */
[----:B0-----:R-:W-:-:S04]  /*01c0*/  IMAD.WIDE.U32 R2, R0, 0x80, R2 ;  /* 0x0000008000027825 */ /* 0x001fc800078e0002 */
[----:B------:R-:W-:-:S07]  /*01d0*/  IMAD.WIDE R2, R7, 0x4, R2 ;  /* 0x0000000407027825 */ /* 0x000fce00078e0202 */
.L_x_21:
[----:B------:R-:W-:Y:S01]  /*01e0*/  VIADD R4, R4, 0x4000 ;  /* 0x0000400004047836 */ /* 0x000fe20000000000 */
[----:B------:R0:W-:Y:S04]  /*01f0*/  CCTL.E.PF2 [R2] ;  /* 0x000000000200798f */ /* 0x0001e80000800100 */
[----:B------:R-:W-:Y:S02]  /*0200*/  ISETP.GE.AND P0, PT, R4, UR4, PT ;  /* 0x0000000404007c0c */ /* 0x000fe4000bf06270 */
[----:B0-----:R-:W-:-:S04]  /*0210*/  IADD3 R2, P1, PT, R2, 0x4000, RZ ;  /* 0x0000400002027810 */ /* 0x001fc80007f3e0ff */
[----:B------:R-:W-:-:S07]  /*0220*/  IADD3.X R3, PT, PT, RZ, R3, RZ, P1, !PT ;  /* 0x00000003ff037210 */ /* 0x000fce0000ffe4ff */
[----:B------:R-:W-:Y:S05]  /*0230*/  @!P0 BRA `(.L_x_21) ;  /* 0xfffffffc00e88947 */ /* 0x000fea000383ffff */
.L_x_18:
[----:B------:R-:W-:Y:S05]  /*0240*/  BSYNC.RECONVERGENT B0 ;  /* 0x0000000000007941 */ /* 0x000fea0003800200 */
.L_x_17:
[----:B------:R-:W0:Y:S01]  /*0250*/  LDCU.128 UR4, c[0x0][0x390] ;  /* 0x00007200ff0477ac */ /* 0x000e220008000c00 */
[----:B------:R-:W-:Y:S01]  /*0260*/  UIMAD.WIDE UR8, UR8, 0x4, URZ ;  /* 0x00000004080878a5 */ /* 0x000fe2000f8e02ff */
[----:B------:R-:W1:Y:S01]  /*0270*/  LDCU.64 UR20, c[0x0][0x358] ;  /* 0x00006b00ff1477ac */ /* 0x000e620008000a00 */
[----:B------:R-:W2:Y:S02]  /*0280*/  LDCU.64 UR14, c[0x0][0x3a8] ;  /* 0x00007500ff0e77ac */ /* 0x000ea40008000a00 */
[----:B0-----:R-:W-:-:S04]  /*0290*/  UIADD3 UR16, UP0, UPT, UR8, UR4, URZ ;  /* 0x0000000408107290 */ /* 0x001fc8000ff1e0ff */
[----:B------:R-:W-:Y:S02]  /*02a0*/  UIADD3.X UR17, UPT, UPT, UR9, UR5, URZ, UP0, !UPT ;  /* 0x0000000509117290 */ /* 0x000fe400087fe4ff */
[----:B------:R-:W-:-:S09]  /*02b0*/  UISETP.GT.AND UP0, UPT, UR11, UR10, UPT ;  /* 0x0000000a0b00728c */ /* 0x000fd2000bf04270 */
[----:B-12---:R-:W-:Y:S05]  /*02c0*/  BRA.U UP0, `(.L_x_22) ;  /* 0x0000000900687547 */ /* 0x006fea000b800000 */
[----:B------:R-:W-:-:S06]  /*02d0*/  UISETP.GE.AND UP0, UPT, UR13, 0x1, UPT ;  /* 0x000000010d00788c */ /* 0x000fcc000bf06270 */
[----:B------:R-:W-:-:S13]  /*02e0*/  PLOP3.LUT P0, PT, PT, PT, UP0, 0x80, 0x8 ;  /* 0x000000000008781c */ /* 0x000fda0003f0f008 */
[----:B------:R-:W-:Y:S05]  /*02f0*/  @!P0 EXIT ;  /* 0x000000000000894d */ /* 0x000fea0003800000 */
[----:B------:R-:W-:Y:S01]  /*0300*/  UISETP.GE.U32.AND UP0, UPT, UR13, 0x8, UPT ;  /* 0x000000080d00788c */ /* 0x000fe2000bf06070 */
[----:B------:R-:W-:-:S08]  /*0310*/  HFMA2 R10, -RZ, RZ, 0, 0 ;  /* 0x00000000ff0a7431 */ /* 0x000fd000000001ff */
[----:B------:R-:W-:Y:S05]  /*0320*/  BRA.U !UP0, `(.L_x_23) ;  /* 0x00000005082c7547 */ /* 0x000fea000b800000 */
[----:B------:R-:W0:Y:S01]  /*0330*/  LDC.64 R2, c[0x0][0x390] ;  /* 0x0000e400ff027b82 */ /* 0x000e220000000a00 */
[----:B------:R-:W-:Y:S01]  /*0340*/  UMOV UR10, UR8 ;  /* 0x00000008000a7c82 */ /* 0x000fe20008000000 */
[----:B------:R-:W-:Y:S01]  /*0350*/  UMOV UR11, UR9 ;  /* 0x00000009000b7c82 */ /* 0x000fe20008000000 */
[----:B------:R-:W-:Y:S02]  /*0360*/  UIADD3 UR9, UP2, UPT, UR10, 0x600, URZ ;  /* 0x000006000a097890 */ /* 0x000fe4000ff5e0ff */
[----:B------:R-:W-:Y:S02]  /*0370*/  ULOP3.LUT UR8, UR13, 0x7ffffff8, URZ, 0xc0, !UPT ;  /* 0x7ffffff80d087892 */ /* 0x000fe4000f8ec0ff */
[----:B------:R-:W-:Y:S01]  /*0380*/  UIADD3 UR12, UP0, UPT, UR9, UR4, URZ ;  /* 0x00000004090c7290 */ /* 0x000fe2000ff1e0ff */
[----:B------:R-:W1:Y:S01]  /*0390*/  LDC.64 R4, c[0x0][0x398] ;  /* 0x0000e600ff047b82 */ /* 0x000e620000000a00 */
[----:B------:R-:W-:Y:S02]  /*03a0*/  UIADD3.X UR4, UPT, UPT, URZ, UR11, URZ, UP2, !UPT ;  /* 0x0000000bff047290 */ /* 0x000fe400097fe4ff */
[----:B------:R-:W-:-:S02]  /*03b0*/  UIADD3 UR6, UP1, UPT, UR9, UR6, URZ ;  /* 0x0000000609067290 */ /* 0x000fc4000ff3e0ff */
[----:B------:R-:W-:Y:S01]  /*03c0*/  UIADD3 UR14, UP2, UPT, UR9, UR14, URZ ;  /* 0x0000000e090e7290 */ /* 0x000fe2000ff5e0ff */
[----:B------:R-:W2:Y:S02]  /*03d0*/  LDCU UR19, c[0x0][0x388] ;  /* 0x00007100ff1377ac */ /* 0x000ea40008000800 */
[----:B------:R-:W3:Y:S01]  /*03e0*/  LDC.64 R6, c[0x0][0x3a8] ;  /* 0x0000ea00ff067b82 */ /* 0x000ee20000000a00 */
[----:B------:R-:W-:Y:S02]  /*03f0*/  UIADD3.X UR7, UPT, UPT, UR4, UR7, URZ, UP1, !UPT ;  /* 0x0000000704077290 */ /* 0x000fe40008ffe4ff */
[----:B------:R-:W-:Y:S02]  /*0400*/  UIADD3.X UR5, UPT, UPT, UR4, UR5, URZ, UP0, !UPT ;  /* 0x0000000504057290 */ /* 0x000fe400087fe4ff */
[----:B------:R-:W-:Y:S01]  /*0410*/  UIADD3.X UR15, UPT, UPT, UR4, UR15, URZ, UP2, !UPT ;  /* 0x0000000f040f7290 */ /* 0x000fe200097fe4ff */
[----:B0-----:R-:W-:Y:S01]  /*0420*/  IMAD.WIDE.U32 R2, R0, 0x4, R2 ;  /* 0x0000000400027825 */ /* 0x001fe200078e0002 */
[----:B------:R-:W-:-:S03]  /*0430*/  UIADD3 UR8, UPT, UPT, -UR8, URZ, URZ ;  /* 0x000000ff08087290 */ /* 0x000fc6000fffe1ff */
[----:B-1----:R-:W-:-:S04]  /*0440*/  IMAD.WIDE.U32 R4, R0, 0x4, R4 ;  /* 0x0000000400047825 */ /* 0x002fc800078e0004 */
[----:B---3--:R-:W-:-:S04]  /*0450*/  IMAD.WIDE.U32 R6, R0, 0x4, R6 ;  /* 0x0000000400067825 */ /* 0x008fc800078e0006 */
[----:B--2---:R-:W-:-:S07]  /*0460*/  VIADD R0, R0, 0x80 ;  /* 0x0000008000007836 */ /* 0x004fce0000000000 */
.L_x_24:
        /* <DEDUP_REMOVED lines=10> */
[----:B------:R-:W-:-:S02]  /*0510*/  MOV R11, UR15 ;  /* 0x0000000f000b7c02 */ /* 0x000fc40008000f00 */
[----:B------:R-:W-:Y:S01]  /*0520*/  IADD3.X R17, PT, PT, R3, UR11, RZ, P0, !PT ;  /* 0x0000000b03117c10 */ /* 0x000fe200087fe4ff */
[----:B------:R-:W-:-:S04]  /*0530*/  IMAD.WIDE R8, R0, 0x4, R8 ;  /* 0x0000000400087825 */ /* 0x000fc800078e0208 */
        /* <DEDUP_REMOVED lines=32> */
[----:B------:R-:W-:Y:S02]  /*0740*/  UIADD3 UR10, UP0, UPT, UR10, 0x1000, URZ ;  /* 0x000010000a0a7890 */ /* 0x000fe4000ff1e0ff */
[----:B------:R-:W-:-:S02]  /*0750*/  UIADD3 UR8, UPT, UPT, UR8, 0x8, URZ ;  /* 0x0000000808087890 */ /* 0x000fc4000fffe0ff */
[----:B------:R-:W-:Y:S02]  /*0760*/  UIADD3.X UR11, UPT, UPT, URZ, UR11, URZ, UP0, !UPT ;  /* 0x0000000bff0b7290 */ /* 0x000fe400087fe4ff */
[----:B------:R-:W-:Y:S01]  /*0770*/  UISETP.NE.AND UP0, UPT, UR8, URZ, UPT ;  /* 0x000000ff0800728c */ /* 0x000fe2000bf05270 */
[----:B------:R-:W-:Y:S01]  /*0780*/  IADD3 R0, PT, PT, R0, 0x400, RZ ;  /* 0x0000040000007810 */ /* 0x000fe20007ffe0ff */
[----:B--2---:R-:W-:-:S05]  /*0790*/  FFMA R17, R14, UR19, R17 ;  /* 0x000000130e117c23 */ /* 0x004fca0008000011 */
[----:B------:R3:W-:Y:S02]  /*07a0*/  STG.E desc[UR20][R12.64+0x600], R17 ;  /* 0x000600110c007986 */ /* 0x0007e4000c101914 */
[----:B------:R-:W-:Y:S05]  /*07b0*/  BRA.U UP0, `(.L_x_24) ;  /* 0xfffffffd002c7547 */ /* 0x000fea000b83ffff */
[----:B------:R-:W0:Y:S02]  /*07c0*/  LDC R10, c[0x0][0x384] ;  /* 0x0000e100ff0a7b82 */ /* 0x000e240000000800 */
[----:B0-----:R-:W-:-:S07]  /*07d0*/  LOP3.LUT R10, R10, 0x7ffffff8, RZ, 0xc0, !PT ;  /* 0x7ffffff80a0a7812 */ /* 0x001fce00078ec0ff */
.L_x_23:
[----:B------:R-:W0:Y:S02]  /*07e0*/  LDC R0, c[0x0][0x384] ;  /* 0x0000e100ff007b82 */ /* 0x000e240000000800 */
[----:B0-----:R-:W-:-:S04]  /*07f0*/  LOP3.LUT R3, R0, 0x7, RZ, 0xc0, !PT ;  /* 0x0000000700037812 */ /* 0x001fc800078ec0ff */
[----:B------:R-:W-:-:S13]  /*0800*/  ISETP.NE.AND P0, PT, R3, RZ, PT ;  /* 0x000000ff0300720c */ /* 0x000fda0003f05270 */
[----:B------:R-:W-:Y:S05]  /*0810*/  @!P0 EXIT ;  /* 0x000000000000894d */ /* 0x000fea0003800000 */
[----:B------:R-:W0:Y:S01]  /*0820*/  LDCU.64 UR4, c[0x0][0x398] ;  /* 0x00007300ff0477ac */ /* 0x000e220008000a00 */
[C---:B------:R-:W-:Y:S01]  /*0830*/  SHF.L.U32 R2, R0.reuse, 0x7, RZ ;  /* 0x0000000700027819 */ /* 0x040fe200000006ff */
[----:B------:R-:W1:Y:S01]  /*0840*/  S2R R11, SR_TID.X ;  /* 0x00000000000b7919 */ /* 0x000e620000002100 */
[----:B------:R-:W-:Y:S01]  /*0850*/  ISETP.GE.U32.AND P0, PT, R3, 0x4, PT ;  /* 0x000000040300780c */ /* 0x000fe20003f06070 */
[----:B------:R-:W2:Y:S01]  /*0860*/  LDCU.64 UR6, c[0x0][0x3a8] ;  /* 0x00007500ff0677ac */ /* 0x000ea20008000a00 */
[----:B------:R-:W-:Y:S01]  /*0870*/  LOP3.LUT R16, R0, 0x3, RZ, 0xc0, !PT ;  /* 0x0000000300107812 */ /* 0x000fe200078ec0ff */
[----:B------:R-:W-:-:S03]  /*0880*/  IMAD R2, R2, UR18, RZ ;  /* 0x0000001202027c24 */ /* 0x000fc6000f8e02ff */
[----:B------:R-:W-:Y:S01]  /*0890*/  ISETP.NE.AND P1, PT, R16, RZ, PT ;  /* 0x000000ff1000720c */ /* 0x000fe20003f25270 */
[----:B------:R-:W-:-:S03]  /*08a0*/  IMAD.WIDE R4, R2, 0x4, RZ ;  /* 0x0000000402047825 */ /* 0x000fc600078e02ff */
[C---:B0-----:R-:W-:Y:S02]  /*08b0*/  IADD3 R2, P2, PT, R4.reuse, UR4, RZ ;  /* 0x0000000404027c10 */ /* 0x041fe4000ff5e0ff */
[----:B--2---:R-:W-:Y:S02]  /*08c0*/  IADD3 R4, P3, PT, R4, UR6, RZ ;  /* 0x0000000604047c10 */ /* 0x004fe4000ff7e0ff */
[C---:B------:R-:W-:Y:S02]  /*08d0*/  IADD3.X R3, PT, PT, R5.reuse, UR5, RZ, P2, !PT ;  /* 0x0000000505037c10 */ /* 0x040fe400097fe4ff */
[----:B------:R-:W-:Y:S01]  /*08e0*/  IADD3.X R5, PT, PT, R5, UR7, RZ, P3, !PT ;  /* 0x0000000705057c10 */ /* 0x000fe20009ffe4ff */
[----:B------:R-:W-:Y:S08]  /*08f0*/  @!P0 BRA `(.L_x_25) ;  /* 0x00000000005c8947 */ /* 0x000ff00003800000 */
[----:B-1-3--:R-:W-:Y:S01]  /*0900*/  IMAD R13, R10, 0x80, R11 ;  /* 0x000000800a0d7824 */ /* 0x00afe200078e020b */
[----:B------:R-:W0:Y:S03]  /*0910*/  LDCU UR4, c[0x0][0x388] ;  /* 0x00007100ff0477ac */ /* 0x000e260008000800 */
[----:B------:R-:W-:-:S04]  /*0920*/  IMAD.WIDE R8, R13, 0x4, R2 ;  /* 0x000000040d087825 */ /* 0x000fc800078e0202 */
[----:B------:R-:W-:Y:S01]  /*0930*/  IMAD.WIDE R6, R13, 0x4, R4 ;  /* 0x000000040d067825 */ /* 0x000fe200078e0204 */
[----:B------:R-:W0:Y:S04]  /*0940*/  LDG.E R14, desc[UR20][R8.64] ;  /* 0x00000014080e7981 */ /* 0x000e28000c1e1900 */
[----:B------:R-:W0:Y:S01]  /*0950*/  LDG.E R15, desc[UR20][R6.64] ;  /* 0x00000014060f7981 */ /* 0x000e22000c1e1900 */
[----:B------:R-:W-:-:S05]  /*0960*/  MOV R12, 0x4 ;  /* 0x00000004000c7802 */ /* 0x000fca0000000f00 */
[----:B------:R-:W-:-:S04]  /*0970*/  IMAD.WIDE R12, R13, R12, UR16 ;  /* 0x000000100d0c7e25 */ /* 0x000fc8000f8e020c */
        /* <DEDUP_REMOVED lines=15> */
.L_x_25:
[----:B------:R-:W-:Y:S05]  /*0a70*/  @!P1 EXIT ;  /* 0x000000000000994d */ /* 0x000fea0003800000 */
[----:B------:R-:W-:Y:S02]  /*0a80*/  ISETP.NE.AND P0, PT, R16, 0x1, PT ;  /* 0x000000011000780c */ /* 0x000fe40003f05270 */
[----:B------:R-:W-:-:S04]  /*0a90*/  LOP3.LUT R0, R0, 0x1, RZ, 0xc0, !PT ;  /* 0x0000000100007812 */ /* 0x000fc800078ec0ff */
[----:B------:R-:W-:-:S07]  /*0aa0*/  ISETP.NE.U32.AND P1, PT, R0, 0x1, PT ;  /* 0x000000010000780c */ /* 0x000fce0003f25070 */
[----:B------:R-:W-:Y:S06]  /*0ab0*/  @!P0 BRA `(.L_x_26) ;  /* 0x00000000003c8947 */ /* 0x000fec0003800000 */
[----:B01-3--:R-:W-:Y:S01]  /*0ac0*/  IMAD R13, R10, 0x80, R11 ;  /* 0x000000800a0d7824 */ /* 0x00bfe200078e020b */
[----:B------:R-:W0:Y:S03]  /*0ad0*/  LDCU UR4, c[0x0][0x388] ;  /* 0x00007100ff0477ac */ /* 0x000e260008000800 */
[----:B------:R-:W-:-:S04]  /*0ae0*/  IMAD.WIDE R6, R13, 0x4, R2 ;  /* 0x000000040d067825 */ /* 0x000fc800078e0202 */
[----:B------:R-:W-:Y:S01]  /*0af0*/  IMAD.WIDE R8, R13, 0x4, R4 ;  /* 0x000000040d087825 */ /* 0x000fe200078e0204 */
[----:B------:R-:W0:Y:S04]  /*0b00*/  LDG.E R0, desc[UR20][R6.64] ;  /* 0x0000001406007981 */ /* 0x000e28000c1e1900 */
[----:B------:R-:W0:Y:S01]  /*0b10*/  LDG.E R15, desc[UR20][R8.64] ;  /* 0x00000014080f7981 */ /* 0x000e22000c1e1900 */
[----:B------:R-:W-:-:S05]  /*0b20*/  HFMA2 R12, -RZ, RZ, 0, 2.384185791015625e-07 ;  /* 0x00000004ff0c7431 */ /* 0x000fca00000001ff */
[----:B------:R-:W-:-:S04]  /*0b30*/  IMAD.WIDE R12, R13, R12, UR16 ;  /* 0x000000100d0c7e25 */ /* 0x000fc8000f8e020c */
[----:B0-----:R-:W-:-:S05]  /*0b40*/  FFMA R15, R0, UR4, R15 ;  /* 0x00000004000f7c23 */ /* 0x001fca000800000f */
[----:B------:R2:W-:Y:S04]  /*0b50*/  STG.E desc[UR20][R12.64], R15 ;  /* 0x0000000f0c007986 */ /* 0x0005e8000c101914 */
[----:B------:R-:W3:Y:S04]  /*0b60*/  LDG.E R0, desc[UR20][R6.64+0x200] ;  /* 0x0002001406007981 */ /* 0x000ee8000c1e1900 */
[----:B------:R-:W3:Y:S01]  /*0b70*/  LDG.E R17, desc[UR20][R8.64+0x200] ;  /* 0x0002001408117981 */ /* 0x000ee2000c1e1900 */
[----:B------:R-:W-:Y:S01]  /*0b80*/  IADD3 R10, PT, PT, R10, 0x2, RZ ;  /* 0x000000020a0a7810 */ /* 0x000fe20007ffe0ff */
[----:B---3--:R-:W-:-:S05]  /*0b90*/  FFMA R17, R0, UR4, R17 ;  /* 0x0000000400117c23 */ /* 0x008fca0008000011 */
[----:B------:R2:W-:Y:S02]  /*0ba0*/  STG.E desc[UR20][R12.64+0x200], R17 ;  /* 0x000200110c007986 */ /* 0x0005e4000c101914 */
.L_x_26:
[----:B------:R-:W-:Y:S05]  /*0bb0*/  @P1 EXIT ;  /* 0x000000000000194d */ /* 0x000fea0003800000 */
[----:B-1----:R-:W-:Y:S01]  /*0bc0*/  IMAD R7, R10, 0x80, R11 ;  /* 0x000000800a077824 */ /* 0x002fe200078e020b */
[----:B------:R-:W1:Y:S03]  /*0bd0*/  LDCU UR4, c[0x0][0x388] ;  /* 0x00007100ff0477ac */ /* 0x000e660008000800 */
[----:B------:R-:W-:-:S04]  /*0be0*/  IMAD.WIDE R2, R7, 0x4, R2 ;  /* 0x0000000407027825 */ /* 0x000fc800078e0202 */
[----:B------:R-:W-:Y:S02]  /*0bf0*/  IMAD.WIDE R4, R7, 0x4, R4 ;  /* 0x0000000407047825 */ /* 0x000fe400078e0204 */
[----:B------:R-:W1:Y:S04]  /*0c00*/  LDG.E R2, desc[UR20][R2.64] ;  /* 0x0000001402027981 */ /* 0x000e68000c1e1900 */
[----:B------:R-:W1:Y:S01]  /*0c10*/  LDG.E R5, desc[UR20][R4.64] ;  /* 0x0000001404057981 */ /* 0x000e62000c1e1900 */
[----:B------:R-:W-:-:S05]  /*0c20*/  MOV R6, 0x4 ;  /* 0x0000000400067802 */ /* 0x000fca0000000f00 */
[----:B------:R-:W-:-:S04]  /*0c30*/  IMAD.WIDE R6, R7, R6, UR16 ;  /* 0x0000001007067e25 */ /* 0x000fc8000f8e0206 */
[----:B-1----:R-:W-:-:S05]  /*0c40*/  FFMA R9, R2, UR4, R5 ;  /* 0x0000000402097c23 */ /* 0x002fca0008000005 */
[----:B------:R-:W-:Y:S01]  /*0c50*/  STG.E desc[UR20][R6.64], R9 ;  /* 0x0000000906007986 */ /* 0x000fe2000c101914 */
[----:B------:R-:W-:Y:S05]  /*0c60*/  EXIT ;  /* 0x000000000000794d */ /* 0x000fea0003800000 */
.L_x_22:
[----:B------:R-:W0:Y:S02]  /*0c70*/  LDC R6, c[0x0][0x384] ;  /* 0x0000e100ff067b82 */ /* 0x000e240000000800 */
[----:B0-----:R-:W-:-:S13]  /*0c80*/  ISETP.GE.AND P0, PT, R6, 0x1, PT ;  /* 0x000000010600780c */ /* 0x001fda0003f06270 */
[----:B------:R-:W-:Y:S05]  /*0c90*/  @!P0 EXIT ;  /* 0x000000000000894d */ /* 0x000fea0003800000 */
[----:B------:R-:W0:Y:S01]  /*0ca0*/  LDCU.64 UR4, c[0x0][0x398] ;  /* 0x00007300ff0477ac */ /* 0x000e220008000a00 */
[C---:B------:R-:W-:Y:S01]  /*0cb0*/  SHF.L.U32 R2, R6.reuse, 0x7, RZ ;  /* 0x0000000706027819 */ /* 0x040fe200000006ff */
[----:B------:R-:W1:Y:S01]  /*0cc0*/  S2R R0, SR_TID.X ;  /* 0x0000000000007919 */ /* 0x000e620000002100 */
[----:B------:R-:W-:Y:S01]  /*0cd0*/  HFMA2 R7, -RZ, RZ, 0, 0 ;  /* 0x00000000ff077431 */ /* 0x000fe200000001ff */
[----:B------:R-:W2:Y:S01]  /*0ce0*/  LDCU.64 UR6, c[0x0][0x3a8] ;  /* 0x00007500ff0677ac */ /* 0x000ea20008000a00 */
[----:B------:R-:W-:Y:S01]  /*0cf0*/  LOP3.LUT R20, R6, 0x7, RZ, 0xc0, !PT ;  /* 0x0000000706147812 */ /* 0x000fe200078ec0ff */
[----:B------:R-:W-:-:S04]  /*0d00*/  IMAD R2, R2, UR18, RZ ;  /* 0x0000001202027c24 */ /* 0x000fc8000f8e02ff */
[----:B------:R-:W-:-:S03]  /*0d10*/  IMAD.WIDE R4, R2, 0x4, RZ ;  /* 0x0000000402047825 */ /* 0x000fc600078e02ff */
[----:B0-----:R-:W-:-:S04]  /*0d20*/  IADD3 R2, P0, PT, R4, UR4, RZ ;  /* 0x0000000404027c10 */ /* 0x001fc8000ff1e0ff */
[----:B------:R-:W-:Y:S02]  /*0d30*/  IADD3.X R3, PT, PT, R5, UR5, RZ, P0, !PT ;  /* 0x0000000505037c10 */ /* 0x000fe400087fe4ff */
[----:B------:R-:W-:Y:S02]  /*0d40*/  ISETP.GE.U32.AND P0, PT, R6, 0x8, PT ;  /* 0x000000080600780c */ /* 0x000fe40003f06070 */
[----:B--2---:R-:W-:-:S04]  /*0d50*/  IADD3 R4, P1, PT, R4, UR6, RZ ;  /* 0x0000000604047c10 */ /* 0x004fc8000ff3e0ff */
[----:B------:R-:W-:-:S07]  /*0d60*/  IADD3.X R5, PT, PT, R5, UR7, RZ, P1, !PT ;  /* 0x0000000705057c10 */ /* 0x000fce0008ffe4ff */
[----:B-1----:R-:W-:Y:S05]  /*0d70*/  @!P0 BRA `(.L_x_27) ;  /* 0x0000000400208947 */ /* 0x002fea0003800000 */
[----:B------:R-:W-:Y:S01]  /*0d80*/  LOP3.LUT R7, R6, 0x7ffffff8, RZ, 0xc0, !PT ;  /* 0x7ffffff806077812 */ /* 0x000fe200078ec0ff */
[----:B------:R-:W-:Y:S01]  /*0d90*/  IMAD.MOV.U32 R6, RZ, RZ, RZ ;  /* 0x000000ffff067224 */ /* 0x000fe200078e00ff */
[----:B------:R-:W0:Y:S06]  /*0da0*/  LDCU UR4, c[0x0][0x388] ;  /* 0x00007100ff0477ac */ /* 0x000e2c0008000800 */
.L_x_30:
[----:B-1----:R-:W-:-:S04]  /*0db0*/  LEA R13, R6, R0, 0x7 ;  /* 0x00000000060d7211 */ /* 0x002fc800078e38ff */
[----:B------:R-:W-:-:S13]  /*0dc0*/  ISETP.GE.AND P0, PT, R13, UR12, PT ;  /* 0x0000000c0d007c0c */ /* 0x000fda000bf06270 */
[C---:B------:R-:W-:Y:S01]  /*0dd0*/  @!P0 IMAD.WIDE.U32 R14, R13.reuse, 0x4, R2 ;  /* 0x000000040d0e8825 */ /* 0x040fe200078e0002 */
[----:B------:R-:W1:Y:S03]  /*0de0*/  @!P0 LDC R21, c[0x0][0x388] ;  /* 0x0000e200ff158b82 */ /* 0x000e660000000800 */
[C---:B------:R-:W-:Y:S02]  /*0df0*/  @!P0 IMAD.WIDE.U32 R18, R13.reuse, 0x4, R4 ;  /* 0x000000040d128825 */ /* 0x040fe400078e0004 */
[----:B------:R-:W1:Y:S04]  /*0e00*/  @!P0 LDG.E R14, desc[UR20][R14.64] ;  /* 0x000000140e0e8981 */ /* 0x000e68000c1e1900 */
[----:B------:R2:W1:Y:S01]  /*0e10*/  @!P0 LDG.E R19, desc[UR20][R18.64] ;  /* 0x0000001412138981 */ /* 0x000462000c1e1900 */
[----:B------:R-:W-:-:S02]  /*0e20*/  IADD3 R23, PT, PT, R13, 0x80, RZ ;  /* 0x000000800d177810 */ /* 0x000fc40007ffe0ff */
[----:B------:R-:W-:Y:S02]  /*0e30*/  MOV R16, 0x4 ;  /* 0x0000000400107802 */ /* 0x000fe40000000f00 */
[C---:B------:R-:W-:Y:S01]  /*0e40*/  ISETP.GE.AND P1, PT, R23.reuse, UR12, PT ;  /* 0x0000000c17007c0c */ /* 0x040fe2000bf26270 */
[----:B------:R-:W-:-:S04]  /*0e50*/  IMAD.WIDE R8, R23, 0x4, R2 ;  /* 0x0000000417087825 */ /* 0x000fc800078e0202 */
[----:B------:R-:W-:-:S04]  /*0e60*/  @!P0 IMAD.WIDE.U32 R16, R13, R16, UR16 ;  /* 0x000000100d108e25 */ /* 0x000fc8000f8e0010 */
[----:B------:R-:W-:-:S04]  /*0e70*/  IMAD.WIDE R10, R23, 0x4, R4 ;  /* 0x00000004170a7825 */ /* 0x000fc800078e0204 */
[----:B--2---:R-:W2:Y:S01]  /*0e80*/  @!P1 LDC R18, c[0x0][0x388] ;  /* 0x0000e200ff129b82 */ /* 0x004ea20000000800 */
[----:B-1----:R-:W-:-:S05]  /*0e90*/  @!P0 FFMA R21, R14, R21, R19 ;  /* 0x000000150e158223 */ /* 0x002fca0000000013 */
[----:B------:R1:W-:Y:S04]  /*0ea0*/  @!P0 STG.E desc[UR20][R16.64], R21 ;  /* 0x0000001510008986 */ /* 0x0003e8000c101914 */
[----:B------:R-:W2:Y:S04]  /*0eb0*/  @!P1 LDG.E R12, desc[UR20][R8.64] ;  /* 0x00000014080c9981 */ /* 0x000ea8000c1e1900 */
[----:B------:R-:W2:Y:S01]  /*0ec0*/  @!P1 LDG.E R19, desc[UR20][R10.64] ;  /* 0x000000140a139981 */ /* 0x000ea2000c1e1900 */
[----:B------:R-:W-:-:S05]  /*0ed0*/  VIADD R14, R13, 0x100 ;  /* 0x000001000d0e7836 */ /* 0x000fca0000000000 */
[----:B------:R-:W-:Y:S01]  /*0ee0*/  ISETP.GE.AND P0, PT, R14, UR12, PT ;  /* 0x0000000c0e007c0c */ /* 0x000fe2000bf06270 */
[----:B------:R-:W-:-:S05]  /*0ef0*/  HFMA2 R14, -RZ, RZ, 0, 2.384185791015625e-07 ;  /* 0x00000004ff0e7431 */ /* 0x000fca00000001ff */
[----:B------:R-:W-:-:S04]  /*0f00*/  IMAD.WIDE R14, R23, R14, UR16 ;  /* 0x00000010170e7e25 */ /* 0x000fc8000f8e020e */
[----:B--2---:R-:W-:-:S03]  /*0f10*/  @!P1 FFMA R19, R12, R18, R19 ;  /* 0x000000120c139223 */ /* 0x004fc60000000013 */
[----:B------:R-:W2:Y:S02]  /*0f20*/  @!P0 LDC R18, c[0x0][0x388] ;  /* 0x0000e200ff128b82 */ /* 0x000ea40000000800 */
[----:B------:R3:W-:Y:S04]  /*0f30*/  @!P1 STG.E desc[UR20][R14.64], R19 ;  /* 0x000000130e009986 */ /* 0x0007e8000c101914 */
[----:B------:R-:W2:Y:S04]  /*0f40*/  @!P0 LDG.E R12, desc[UR20][R8.64+0x200] ;  /* 0x00020014080c8981 */ /* 0x000ea8000c1e1900 */
[----:B-1----:R-:W2:Y:S01]  /*0f50*/  @!P0 LDG.E R17, desc[UR20][R10.64+0x200] ;  /* 0x000200140a118981 */ /* 0x002ea2000c1e1900 */
[----:B------:R-:W-:-:S04]  /*0f60*/  IADD3 R16, PT, PT, R13, 0x180, RZ ;  /* 0x000001800d107810 */ /* 0x000fc80007ffe0ff */
[----:B------:R-:W-:Y:S01]  /*0f70*/  ISETP.GE.AND P1, PT, R16, UR12, PT ;  /* 0x0000000c10007c0c */ /* 0x000fe2000bf26270 */
[----:B--2---:R-:W-:-:S12]  /*0f80*/  @!P0 FFMA R17, R12, R18, R17 ;  /* 0x000000120c118223 */ /* 0x004fd80000000011 */
[----:B------:R-:W1:Y:S01]  /*0f90*/  @!P1 LDC R18, c[0x0][0x388] ;  /* 0x0000e200ff129b82 */ /* 0x000e620000000800 */
[----:B------:R2:W-:Y:S04]  /*0fa0*/  @!P0 STG.E desc[UR20][R14.64+0x200], R17 ;  /* 0x000200110e008986 */ /* 0x0005e8000c101914 */
[----:B------:R-:W1:Y:S04]  /*0fb0*/  @!P1 LDG.E R12, desc[UR20][R8.64+0x400] ;  /* 0x00040014080c9981 */ /* 0x000e68000c1e1900 */
[----:B------:R-:W1:Y:S01]  /*0fc0*/  @!P1 LDG.E R21, desc[UR20][R10.64+0x400] ;  /* 0x000400140a159981 */ /* 0x000e62000c1e1900 */
[----:B------:R-:W-:-:S04]  /*0fd0*/  IADD3 R16, PT, PT, R13, 0x200, RZ ;  /* 0x000002000d107810 */ /* 0x000fc80007ffe0ff */
[----:B------:R-:W-:Y:S01]  /*0fe0*/  ISETP.GE.AND P0, PT, R16, UR12, PT ;  /* 0x0000000c10007c0c */ /* 0x000fe2000bf06270 */
[----:B------:R-:W-:Y:S02]  /*0ff0*/  VIADD R16, R13, 0x280 ;  /* 0x000002800d107836 */ /* 0x000fe40000000000 */
[----:B-1----:R-:W-:-:S10]  /*1000*/  @!P1 FFMA R21, R12, R18, R21 ;  /* 0x000000120c159223 */ /* 0x002fd40000000015 */
[----:B------:R-:W1:Y:S01]  /*1010*/  @!P0 LDC R18, c[0x0][0x388] ;  /* 0x0000e200ff128b82 */ /* 0x000e620000000800 */
[----:B------:R4:W-:Y:S04]  /*1020*/  @!P1 STG.E desc[UR20][R14.64+0x400], R21 ;  /* 0x000400150e009986 */ /* 0x0009e8000c101914 */
[----:B------:R-:W1:Y:S04]  /*1030*/  @!P0 LDG.E R12, desc[UR20][R8.64+0x600] ;  /* 0x00060014080c8981 */ /* 0x000e68000c1e1900 */
[----:B---3--:R-:W1:Y:S01]  /*1040*/  @!P0 LDG.E R19, desc[UR20][R10.64+0x600] ;  /* 0x000600140a138981 */ /* 0x008e62000c1e1900 */
[----:B------:R-:W-:-:S02]  /*1050*/  ISETP.GE.AND P1, PT, R16, UR12, PT ;  /* 0x0000000c10007c0c */ /* 0x000fc4000bf26270 */
[----:B------:R-:W-:Y:S01]  /*1060*/  IADD3 R16, PT, PT, R13, 0x300, RZ ;  /* 0x000003000d107810 */ /* 0x000fe20007ffe0ff */
[----:B-1----:R-:W-:-:S10]  /*1070*/  @!P0 FFMA R19, R12, R18, R19 ;  /* 0x000000120c138223 */ /* 0x002fd40000000013 */
[----:B------:R-:W1:Y:S01]  /*1080*/  @!P1 LDC R18, c[0x0][0x388] ;  /* 0x0000e200ff129b82 */ /* 0x000e620000000800 */
[----:B------:R3:W-:Y:S04]  /*1090*/  @!P0 STG.E desc[UR20][R14.64+0x600], R19 ;  /* 0x000600130e008986 */ /* 0x0007e8000c101914 */
[----:B------:R-:W1:Y:S04]  /*10a0*/  @!P1 LDG.E R12, desc[UR20][R8.64+0x800] ;  /* 0x00080014080c9981 */ /* 0x000e68000c1e1900 */
[----:B--2---:R-:W1:Y:S01]  /*10b0*/  @!P1 LDG.E R17, desc[UR20][R10.64+0x800] ;  /* 0x000800140a119981 */ /* 0x004e62000c1e1900 */
[----:B------:R-:W-:-:S13]  /*10c0*/  ISETP.GE.AND P0, PT, R16, UR12, PT ;  /* 0x0000000c10007c0c */ /* 0x000fda000bf06270 */
[----:B------:R-:W2:Y:S01]  /*10d0*/  @!P0 LDC R16, c[0x0][0x388] ;  /* 0x0000e200ff108b82 */ /* 0x000ea20000000800 */
[----:B-1----:R-:W-:-:S05]  /*10e0*/  @!P1 FFMA R17, R12, R18, R17 ;  /* 0x000000120c119223 */ /* 0x002fca0000000011 */
[----:B------:R3:W-:Y:S04]  /*10f0*/  @!P1 STG.E desc[UR20][R14.64+0x800], R17 ;  /* 0x000800110e009986 */ /* 0x0007e8000c101914 */
[----:B------:R-:W2:Y:S04]  /*1100*/  @!P0 LDG.E R12, desc[UR20][R8.64+0xa00] ;  /* 0x000a0014080c8981 */ /* 0x000ea8000c1e1900 */
[----:B----4-:R-:W2:Y:S01]  /*1110*/  @!P0 LDG.E R21, desc[UR20][R10.64+0xa00] ;  /* 0x000a00140a158981 */ /* 0x010ea2000c1e1900 */
[----:B------:R-:W-:Y:S01]  /*1120*/  IADD3 R13, PT, PT, R13, 0x380, RZ ;  /* 0x000003800d0d7810 */ /* 0x000fe20007ffe0ff */
[----:B------:R-:W-:Y:S01]  /*1130*/  BSSY.RECONVERGENT B0, `(.L_x_28) ;  /* 0x000000b000007945 */ /* 0x000fe20003800200 */
[----:B------:R-:W-:-:S04]  /*1140*/  IADD3 R6, PT, PT, R6, 0x8, RZ ;  /* 0x0000000806067810 */ /* 0x000fc80007ffe0ff */
[----:B------:R-:W-:Y:S01]  /*1150*/  ISETP.NE.AND P1, PT, R6, R7, PT ;  /* 0x000000070600720c */ /* 0x000fe20003f25270 */
[----:B--2---:R-:W-:-:S05]  /*1160*/  @!P0 FFMA R21, R12, R16, R21 ;  /* 0x000000100c158223 */ /* 0x004fca0000000015 */
[----:B------:R3:W-:Y:S01]  /*1170*/  @!P0 STG.E desc[UR20][R14.64+0xa00], R21 ;  /* 0x000a00150e008986 */ /* 0x0007e2000c101914 */
[----:B------:R-:W-:-:S13]  /*1180*/  ISETP.GE.AND P0, PT, R13, UR12, PT ;  /* 0x0000000c0d007c0c */ /* 0x000fda000bf06270 */
[----:B---3--:R-:W-:Y:S05]  /*1190*/  @P0 BRA `(.L_x_29) ;  /* 0x0000000000100947 */ /* 0x008fea0003800000 */
[----:B------:R-:W0:Y:S04]  /*11a0*/  LDG.E R8, desc[UR20][R8.64+0xc00] ;  /* 0x000c001408087981 */ /* 0x000e28000c1e1900 */
[----:B------:R-:W0:Y:S02]  /*11b0*/  LDG.E R11, desc[UR20][R10.64+0xc00] ;  /* 0x000c00140a0b7981 */ /* 0x000e24000c1e1900 */
[----:B0-----:R-:W-:-:S05]  /*11c0*/  FFMA R13, R8, UR4, R11 ;  /* 0x00000004080d7c23 */ /* 0x001fca000800000b */
[----:B------:R1:W-:Y:S02]  /*11d0*/  STG.E desc[UR20][R14.64+0xc00], R13 ;  /* 0x000c000d0e007986 */ /* 0x0003e4000c101914 */
.L_x_29:
[----:B0-----:R-:W-:Y:S05]  /*11e0*/  BSYNC.RECONVERGENT B0 ;  /* 0x0000000000007941 */ /* 0x001fea0003800200 */
.L_x_28:
[----:B------:R-:W-:Y:S05]  /*11f0*/  @P1 BRA `(.L_x_30) ;  /* 0xfffffff800ec1947 */ /* 0x000fea000383ffff */
.L_x_27:
[----:B------:R-:W-:-:S13]  /*1200*/  ISETP.NE.AND P0, PT, R20, RZ, PT ;  /* 0x000000ff1400720c */ /* 0x000fda0003f05270 */
[----:B------:R-:W-:Y:S05]  /*1210*/  @!P0 EXIT ;  /* 0x000000000000894d */ /* 0x000fea0003800000 */
[----:B------:R-:W0:Y:S01]  /*1220*/  LDC R6, c[0x0][0x384] ;  /* 0x0000e100ff067b82 */ /* 0x000e220000000800 */
[----:B------:R-:W-:Y:S02]  /*1230*/  ISETP.GE.U32.AND P1, PT, R20, 0x4, PT ;  /* 0x000000041400780c */ /* 0x000fe40003f26070 */
[----:B0-----:R-:W-:-:S04]  /*1240*/  LOP3.LUT R22, R6, 0x3, RZ, 0xc0, !PT ;  /* 0x0000000306167812 */ /* 0x001fc800078ec0ff */
[----:B------:R-:W-:-:S07]  /*1250*/  ISETP.NE.AND P0, PT, R22, RZ, PT ;  /* 0x000000ff1600720c */ /* 0x000fce0003f05270 */
[----:B------:R-:W-:Y:S06]  /*1260*/  @!P1 BRA `(.L_x_31) ;  /* 0x0000000000b49947 */ /* 0x000fec0003800000 */
[----:B------:R-:W-:-:S05]  /*1270*/  IMAD R9, R7, 0x80, R0 ;  /* 0x0000008007097824 */ /* 0x000fca00078e0200 */
[----:B------:R-:W-:-:S13]  /*1280*/  ISETP.GE.AND P1, PT, R9, UR12, PT ;  /* 0x0000000c09007c0c */ /* 0x000fda000bf26270 */
[C---:B-1----:R-:W-:Y:S01]  /*1290*/  @!P1 IMAD.WIDE R12, R9.reuse, 0x4, R2 ;  /* 0x00000004090c9825 */ /* 0x042fe200078e0202 */
[----:B------:R-:W0:Y:S03]  /*12a0*/  @!P1 LDC R23, c[0x0][0x388] ;  /* 0x0000e200ff179b82 */ /* 0x000e260000000800 */
[C---:B------:R-:W-:Y:S02]  /*12b0*/  @!P1 IMAD.WIDE R14, R9.reuse, 0x4, R4 ;  /* 0x00000004090e9825 */ /* 0x040fe400078e0204 */
[----:B------:R-:W0:Y:S04]  /*12c0*/  @!P1 LDG.E R12, desc[UR20][R12.64] ;  /* 0x000000140c0c9981 */ /* 0x000e28000c1e1900 */
[----:B------:R-:W0:Y:S01]  /*12d0*/  @!P1 LDG.E R15, desc[UR20][R14.64] ;  /* 0x000000140e0f9981 */ /* 0x000e22000c1e1900 */
[----:B------:R-:W-:-:S02]  /*12e0*/  IADD3 R21, PT, PT, R9, 0x80, RZ ;  /* 0x0000008009157810 */ /* 0x000fc40007ffe0ff */
[----:B------:R-:W-:Y:S02]  /*12f0*/  MOV R10, 0x4 ;  /* 0x00000004000a7802 */ /* 0x000fe40000000f00 */
[----:B------:R-:W-:-:S03]  /*1300*/  ISETP.GE.AND P2, PT, R21, UR12, PT ;  /* 0x0000000c15007c0c */ /* 0x000fc6000bf46270 */
[----:B------:R-:W-:-:S10]  /*1310*/  @!P1 IMAD.WIDE R10, R9, R10, UR16 ;  /* 0x00000010090a9e25 */ /* 0x000fd4000f8e020a */
[C---:B------:R-:W-:Y:S01]  /*1320*/  @!P2 IMAD.WIDE R16, R21.reuse, 0x4, R2 ;  /* 0x000000041510a825 */ /* 0x040fe200078e0202 */
[----:B------:R-:W1:Y:S03]  /*1330*/  @!P2 LDC R25, c[0x0][0x388] ;  /* 0x0000e200ff19ab82 */ /* 0x000e660000000800 */
[----:B------:R-:W-:-:S04]  /*1340*/  @!P2 IMAD.WIDE R18, R21, 0x4, R4 ;  /* 0x000000041512a825 */ /* 0x000fc800078e0204 */
[----:B0-----:R-:W-:-:S05]  /*1350*/  @!P1 FFMA R23, R12, R23, R15 ;  /* 0x000000170c179223 */ /* 0x001fca000000000f */
[----:B------:R0:W-:Y:S04]  /*1360*/  @!P1 STG.E desc[UR20][R10.64], R23 ;  /* 0x000000170a009986 */ /* 0x0001e8000c101914 */
[----:B------:R-:W1:Y:S04]  /*1370*/  @!P2 LDG.E R16, desc[UR20][R16.64] ;  /* 0x000000141010a981 */ /* 0x000e68000c1e1900 */
[----:B------:R-:W1:Y:S01]  /*1380*/  @!P2 LDG.E R19, desc[UR20][R18.64] ;  /* 0x000000141213a981 */ /* 0x000e62000c1e1900 */
[----:B------:R-:W-:Y:S01]  /*1390*/  IADD3 R27, PT, PT, R9, 0x100, RZ ;  /* 0x00000100091b7810 */ /* 0x000fe20007ffe0ff */
[----:B------:R-:W-:-:S03]  /*13a0*/  IMAD.MOV.U32 R12, RZ, RZ, 0x4 ;  /* 0x00000004ff0c7424 */ /* 0x000fc600078e00ff */
[----:B------:R-:W-:Y:S01]  /*13b0*/  ISETP.GE.AND P1, PT, R27, UR12, PT ;  /* 0x0000000c1b007c0c */ /* 0x000fe2000bf26270 */
[----:B------:R-:W-:-:S12]  /*13c0*/  @!P2 IMAD.WIDE R12, R21, R12, UR16 ;  /* 0x00000010150cae25 */ /* 0x000fd8000f8e020c */
[----:B------:R-:W-:-:S04]  /*13d0*/  @!P1 IMAD.WIDE R14, R27, 0x4, R2 ;  /* 0x000000041b0e9825 */ /* 0x000fc800078e0202 */
[----:B------:R-:W-:-:S04]  /*13e0*/  @!P1 IMAD.WIDE R20, R27, 0x4, R4 ;  /* 0x000000041b149825 */ /* 0x000fc800078e0204 */
[----:B-1----:R-:W-:Y:S02]  /*13f0*/  @!P2 FFMA R25, R16, R25, R19 ;  /* 0x000000191019a223 */ /* 0x002fe40000000013 */
[----:B------:R-:W1:Y:S03]  /*1400*/  @!P1 LDC R19, c[0x0][0x388] ;  /* 0x0000e200ff139b82 */ /* 0x000e660000000800 */
[----:B------:R2:W-:Y:S04]  /*1410*/  @!P2 STG.E desc[UR20][R12.64], R25 ;  /* 0x000000190c00a986 */ /* 0x0005e8000c101914 */
[----:B------:R3:W1:Y:S04]  /*1420*/  @!P1 LDG.E R14, desc[UR20][R14.64] ;  /* 0x000000140e0e9981 */ /* 0x000668000c1e1900 */
[----:B------:R-:W1:Y:S01]  /*1430*/  @!P1 LDG.E R21, desc[UR20][R20.64] ;  /* 0x0000001414159981 */ /* 0x000e62000c1e1900 */
[----:B0-----:R-:W-:Y:S01]  /*1440*/  IADD3 R23, PT, PT, R9, 0x180, RZ ;  /* 0x0000018009177810 */ /* 0x001fe20007ffe0ff */
[----:B------:R-:W-:-:S03]  /*1450*/  HFMA2 R8, -RZ, RZ, 0, 2.384185791015625e-07 ;  /* 0x00000004ff087431 */ /* 0x000fc600000001ff */
[----:B------:R-:W-:Y:S02]  /*1460*/  ISETP.GE.AND P2, PT, R23, UR12, PT ;  /* 0x0000000c17007c0c */ /* 0x000fe4000bf46270 */
[----:B------:R-:W-:-:S11]  /*1470*/  @!P1 IMAD.WIDE R8, R27, R8, UR16 ;  /* 0x000000101b089e25 */ /* 0x000fd6000f8e0208 */
[C---:B------:R-:W-:Y:S01]  /*1480*/  @!P2 IMAD.WIDE R10, R23.reuse, 0x4, R2 ;  /* 0x00000004170aa825 */ /* 0x040fe200078e0202 */
[----:B---3--:R-:W0:Y:S03]  /*1490*/  @!P2 LDC R15, c[0x0][0x388] ;  /* 0x0000e200ff0fab82 */ /* 0x008e260000000800 */
[----:B------:R-:W-:-:S04]  /*14a0*/  @!P2 IMAD.WIDE R16, R23, 0x4, R4 ;  /* 0x000000041710a825 */ /* 0x000fc800078e0204 */
[----:B-1----:R-:W-:-:S05]  /*14b0*/  @!P1 FFMA R19, R14, R19, R21 ;  /* 0x000000130e139223 */ /* 0x002fca0000000015 */
[----:B------:R3:W-:Y:S04]  /*14c0*/  @!P1 STG.E desc[UR20][R8.64], R19 ;  /* 0x0000001308009986 */ /* 0x0007e8000c101914 */
[----:B------:R-:W0:Y:S04]  /*14d0*/  @!P2 LDG.E R10, desc[UR20][R10.64] ;  /* 0x000000140a0aa981 */ /* 0x000e28000c1e1900 */
[----:B------:R-:W0:Y:S01]  /*14e0*/  @!P2 LDG.E R17, desc[UR20][R16.64] ;  /* 0x000000141011a981 */ /* 0x000e22000c1e1900 */
[----:B--2---:R-:W-:Y:S01]  /*14f0*/  MOV R12, 0x4 ;  /* 0x00000004000c7802 */ /* 0x004fe20000000f00 */
[----:B------:R-:W-:-:S04]  /*1500*/  VIADD R7, R7, 0x4 ;  /* 0x0000000407077836 */ /* 0x000fc80000000000 */
[----:B------:R-:W-:-:S04]  /*1510*/  @!P2 IMAD.WIDE R12, R23, R12, UR16 ;  /* 0x00000010170cae25 */ /* 0x000fc8000f8e020c */
[----:B0-----:R-:W-:-:S05]  /*1520*/  @!P2 FFMA R15, R10, R15, R17 ;  /* 0x0000000f0a0fa223 */ /* 0x001fca0000000011 */
[----:B------:R3:W-:Y:S02]  /*1530*/  @!P2 STG.E desc[UR20][R12.64], R15 ;  /* 0x0000000f0c00a986 */ /* 0x0007e4000c101914 */
.L_x_31:
[----:B------:R-:W-:Y:S05]  /*1540*/  @!P0 EXIT ;  /* 0x000000000000894d */ /* 0x000fea0003800000 */
[----:B------:R-:W-:Y:S02]  /*1550*/  ISETP.NE.AND P0, PT, R22, 0x1, PT ;  /* 0x000000011600780c */ /* 0x000fe40003f05270 */
[----:B------:R-:W-:-:S04]  /*1560*/  LOP3.LUT R6, R6, 0x1, RZ, 0xc0, !PT ;  /* 0x0000000106067812 */ /* 0x000fc800078ec0ff */
[----:B------:R-:W-:-:S07]  /*1570*/  ISETP.NE.U32.AND P2, PT, R6, 0x1, PT ;  /* 0x000000010600780c */ /* 0x000fce0003f45070 */
[----:B------:R-:W-:Y:S06]  /*1580*/  @!P0 BRA `(.L_x_32) ;  /* 0x00000000005c8947 */ /* 0x000fec0003800000 */
[----:B-1-3--:R-:W-:-:S04]  /*1590*/  LEA R13, R7, R0, 0x7 ;  /* 0x00000000070d7211 */ /* 0x00afc800078e38ff */
[----:B------:R-:W-:-:S13]  /*15a0*/  ISETP.GE.AND P0, PT, R13, UR12, PT ;  /* 0x0000000c0d007c0c */ /* 0x000fda000bf06270 */
[C---:B------:R-:W-:Y:S01]  /*15b0*/  @!P0 IMAD.WIDE R8, R13.reuse, 0x4, R2 ;  /* 0x000000040d088825 */ /* 0x040fe200078e0202 */
[----:B------:R-:W0:Y:S03]  /*15c0*/  @!P0 LDC R19, c[0x0][0x388] ;  /* 0x0000e200ff138b82 */ /* 0x000e260000000800 */
[C---:B------:R-:W-:Y:S02]  /*15d0*/  @!P0 IMAD.WIDE R10, R13.reuse, 0x4, R4 ;  /* 0x000000040d0a8825 */ /* 0x040fe400078e0204 */
[----:B------:R-:W0:Y:S04]  /*15e0*/  @!P0 LDG.E R8, desc[UR20][R8.64] ;  /* 0x0000001408088981 */ /* 0x000e28000c1e1900 */
[----:B------:R-:W0:Y:S01]  /*15f0*/  @!P0 LDG.E R11, desc[UR20][R10.64] ;  /* 0x000000140a0b8981 */ /* 0x000e22000c1e1900 */
[----:B------:R-:W-:Y:S01]  /*1600*/  IADD3 R21, PT, PT, R13, 0x80, RZ ;  /* 0x000000800d157810 */ /* 0x000fe20007ffe0ff */
[----:B------:R-:W-:-:S03]  /*1610*/  HFMA2 R12, -RZ, RZ, 0, 2.384185791015625e-07 ;  /* 0x00000004ff0c7431 */ /* 0x000fc600000001ff */
[----:B------:R-:W-:Y:S02]  /*1620*/  ISETP.GE.AND P1, PT, R21, UR12, PT ;  /* 0x0000000c15007c0c */ /* 0x000fe4000bf26270 */
[----:B------:R-:W-:-:S11]  /*1630*/  @!P0 IMAD.WIDE R12, R13, R12, UR16 ;  /* 0x000000100d0c8e25 */ /* 0x000fd6000f8e020c */
[----:B------:R-:W-:-:S04]  /*1640*/  @!P1 IMAD.WIDE R14, R21, 0x4, R2 ;  /* 0x00000004150e9825 */ /* 0x000fc800078e0202 */
[----:B------:R-:W-:-:S04]  /*1650*/  @!P1 IMAD.WIDE R16, R21, 0x4, R4 ;  /* 0x0000000415109825 */ /* 0x000fc800078e0204 */
[----:B0-----:R-:W-:Y:S02]  /*1660*/  @!P0 FFMA R19, R8, R19, R11 ;  /* 0x0000001308138223 */ /* 0x001fe4000000000b */
[----:B------:R-:W0:Y:S03]  /*1670*/  @!P1 LDC R11, c[0x0][0x388] ;  /* 0x0000e200ff0b9b82 */ /* 0x000e260000000800 */
[----:B------:R2:W-:Y:S04]  /*1680*/  @!P0 STG.E desc[UR20][R12.64], R19 ;  /* 0x000000130c008986 */ /* 0x0005e8000c101914 */
[----:B------:R-:W0:Y:S04]  /*1690*/  @!P1 LDG.E R14, desc[UR20][R14.64] ;  /* 0x000000140e0e9981 */ /* 0x000e28000c1e1900 */
[----:B------:R-:W0:Y:S01]  /*16a0*/  @!P1 LDG.E R17, desc[UR20][R16.64] ;  /* 0x0000001410119981 */ /* 0x000e22000c1e1900 */
[----:B------:R-:W-:Y:S01]  /*16b0*/  IMAD.MOV.U32 R8, RZ, RZ, 0x4 ;  /* 0x00000004ff087424 */ /* 0x000fe200078e00ff */
[----:B------:R-:W-:-:S03]  /*16c0*/  IADD3 R7, PT, PT, R7, 0x2, RZ ;  /* 0x0000000207077810 */ /* 0x000fc60007ffe0ff */
[----:B------:R-:W-:-:S04]  /*16d0*/  @!P1 IMAD.WIDE R8, R21, R8, UR16 ;  /* 0x0000001015089e25 */ /* 0x000fc8000f8e0208 */
[----:B0-----:R-:W-:-:S05]  /*16e0*/  @!P1 FFMA R11, R14, R11, R17 ;  /* 0x0000000b0e0b9223 */ /* 0x001fca0000000011 */
[----:B------:R2:W-:Y:S02]  /*16f0*/  @!P1 STG.E desc[UR20][R8.64], R11 ;  /* 0x0000000b08009986 */ /* 0x0005e4000c101914 */
.L_x_32:
[----:B------:R-:W-:Y:S05]  /*1700*/  @P2 EXIT ;  /* 0x000000000000294d */ /* 0x000fea0003800000 */
[----:B------:R-:W-:-:S04]  /*1710*/  LEA R7, R7, R0, 0x7 ;  /* 0x0000000007077211 */ /* 0x000fc800078e38ff */
[----:B------:R-:W-:-:S13]  /*1720*/  ISETP.GE.AND P0, PT, R7, UR12, PT ;  /* 0x0000000c07007c0c */ /* 0x000fda000bf06270 */
[----:B------:R-:W-:Y:S05]  /*1730*/  @P0 EXIT ;  /* 0x000000000000094d */ /* 0x000fea0003800000 */
[C---:B------:R-:W-:Y:S01]  /*1740*/  IMAD.WIDE R2, R7.reuse, 0x4, R2 ;  /* 0x0000000407027825 */ /* 0x040fe200078e0202 */
[----:B------:R-:W2:Y:S03]  /*1750*/  LDCU UR4, c[0x0][0x388] ;  /* 0x00007100ff0477ac */ /* 0x000ea60008000800 */
[----:B------:R-:W-:Y:S02]  /*1760*/  IMAD.WIDE R4, R7, 0x4, R4 ;  /* 0x0000000407047825 */ /* 0x000fe400078e0204 */
[----:B------:R-:W2:Y:S04]  /*1770*/  LDG.E R2, desc[UR20][R2.64] ;  /* 0x0000001402027981 */ /* 0x000ea8000c1e1900 */
[----:B------:R-:W2:Y:S01]  /*1780*/  LDG.E R5, desc[UR20][R4.64] ;  /* 0x0000001404057981 */ /* 0x000ea2000c1e1900 */
[----:B------:R-:W-:-:S05]  /*1790*/  MOV R6, 0x4 ;  /* 0x0000000400067802 */ /* 0x000fca0000000f00 */
[----:B------:R-:W-:-:S04]  /*17a0*/  IMAD.WIDE R6, R7, R6, UR16 ;  /* 0x0000001007067e25 */ /* 0x000fc8000f8e0206 */
[----:B--23--:R-:W-:-:S05]  /*17b0*/  FFMA R9, R2, UR4, R5 ;  /* 0x0000000402097c23 */ /* 0x00cfca0008000005 */
[----:B------:R-:W-:Y:S01]  /*17c0*/  STG.E desc[UR20][R6.64], R9 ;  /* 0x0000000906007986 */ /* 0x000fe2000c101914 */
[----:B------:R-:W-:Y:S05]  /*17d0*/  EXIT ;  /* 0x000000000000794d */ /* 0x000fea0003800000 */
.L_x_33:
        /* <DEDUP_REMOVED lines=10> */
.L_x_37:


//--------------------- .text._ZN3cub18CUB_300001_SM_10006detail11EmptyKernelIvEEvv --------------------------
	.section	.text._ZN3cub18CUB_300001_SM_10006detail11EmptyKernelIvEEvv,"ax",@progbits
	.align	128
        .global         _ZN3cub18CUB_300001_SM_10006detail11EmptyKernelIvEEvv
        .type           _ZN3cub18CUB_300001_SM_10006detail11EmptyKernelIvEEvv,@function
        .size           _ZN3cub18CUB_300001_SM_10006detail11EmptyKernelIvEEvv,(.L_x_38 - _ZN3cub18CUB_300001_SM_10006detail11EmptyKernelIvEEvv)
        .other          _ZN3cub18CUB_300001_SM_10006detail11EmptyKernelIvEEvv,@"STO_CUDA_ENTRY STV_DEFAULT"
_ZN3cub18CUB_300001_SM_10006detail11EmptyKernelIvEEvv:
.text._ZN3cub18CUB_300001_SM_10006detail11EmptyKernelIvEEvv:
[----:B------:R-:W-:Y:S01]  /*0000*/  LDC R1, c[0x0][0x37c] ;  /* 0x0000df00ff017b82 */ /* 0x000fe20000000800 */
[----:B------:R-:W-:Y:S05]  /*0010*/  EXIT ;  /* 0x000000000000794d */ /* 0x000fea0003800000 */
.L_x_34:
        /* <DEDUP_REMOVED lines=14> */
.L_x_38:


//--------------------- .text._Z10cuda_saxpyfPfS_ --------------------------
	.section	.text._Z10cuda_saxpyfPfS_,"ax",@progbits
	.align	128
        .global         _Z10cuda_saxpyfPfS_
        .type           _Z10cuda_saxpyfPfS_,@function
        .size           _Z10cuda_saxpyfPfS_,(.L_x_39 - _Z10cuda_saxpyfPfS_)
        .other          _Z10cuda_saxpyfPfS_,@"STO_CUDA_ENTRY STV_DEFAULT"
_Z10cuda_saxpyfPfS_:
.text._Z10cuda_saxpyfPfS_:
[----:B------:R-:W-:Y:S01]  /*0000*/  LDC R1, c[0x0][0x37c] ;  /* 0x0000df00ff017b82 */ /* 0x000fe20000000800 */
[----:B------:R-:W0:Y:S07]  /*0010*/  S2R R7, SR_TID.X ;  /* 0x0000000000077919 */ /* 0x000e2e0000002100 */
[----:B------:R-:W0:Y:S01]  /*0020*/  S2UR UR6, SR_CTAID.X ;  /* 0x00000000000679c3 */ /* 0x000e220000002500 */
[----:B------:R-:W1:Y:S07]  /*0030*/  LDCU.64 UR4, c[0x0][0x358] ;  /* 0x00006b00ff0477ac */ /* 0x000e6e0008000a00 */
[----:B------:R-:W0:Y:S08]  /*0040*/  LDC R0, c[0x0][0x360] ;  /* 0x0000d800ff007b82 */ /* 0x000e300000000800 */
[----:B------:R-:W2:Y:S08]  /*0050*/  LDC.64 R2, c[0x0][0x388] ;  /* 0x0000e200ff027b82 */ /* 0x000eb00000000a00 */
[----:B------:R-:W3:Y:S01]  /*0060*/  LDC.64 R4, c[0x0][0x390] ;  /* 0x0000e400ff047b82 */ /* 0x000ee20000000a00 */
[----:B0-----:R-:W-:Y:S01]  /*0070*/  IMAD R7, R0, UR6, R7 ;  /* 0x0000000600077c24 */ /* 0x001fe2000f8e0207 */
[----:B------:R-:W0:Y:S03]  /*0080*/  LDCU UR6, c[0x0][0x380] ;  /* 0x00007000ff0677ac */ /* 0x000e260008000800 */
[----:B--2---:R-:W-:-:S06]  /*0090*/  IMAD.WIDE R2, R7, 0x4, R2 ;  /* 0x0000000407027825 */ /* 0x004fcc00078e0202 */
[----:B-1----:R-:W0:Y:S01]  /*00a0*/  LDG.E R2, desc[UR4][R2.64] ;  /* 0x0000000402027981 */ /* 0x002e22000c1e1900 */
[----:B---3--:R-:W-:-:S05]  /*00b0*/  IMAD.WIDE R4, R7, 0x4, R4 ;  /* 0x0000000407047825 */ /* 0x008fca00078e0204 */
[----:B------:R-:W0:Y:S02]  /*00c0*/  LDG.E R7, desc[UR4][R4.64] ;  /* 0x0000000404077981 */ /* 0x000e24000c1e1900 */
[----:B0-----:R-:W-:-:S05]  /*00d0*/  FFMA R7, R2, UR6, R7 ;  /* 0x0000000602077c23 */ /* 0x001fca0008000007 */
[----:B------:R-:W-:Y:S01]  /*00e0*/  STG.E desc[UR4][R4.64], R7 ;  /* 0x0000000704007986 */ /* 0x000fe2000c101904 */
[----:B------:R-:W-:Y:S05]  /*00f0*/  EXIT ;  /* 0x000000000000794d */ /* 0x000fea0003800000 */
.L_x_35:
        /* <DEDUP_REMOVED lines=16> */
.L_x_39:


//--------------------- .nv.shared.reserved.0     --------------------------
	.section	.nv.shared.reserved.0,"aw",@nobits
	.weak		__nv_reservedSMEM_offset_0_alias
	.size		__nv_reservedSMEM_offset_0_alias, 0, 64
	.other		__nv_reservedSMEM_offset_0_alias,@"STO_CUDA_RESERVED_SHARED STV_DEFAULT"
__nv_reservedSMEM_offset_0_alias:
	.zero		0
	.zero		64


//--------------------- .nv.global                --------------------------
	.section	.nv.global,"aw",@nobits
.nv.global:
	.type		_ZN34_INTERNAL_dc31f0c0_4_k_cu_b7bfdaf86thrust24THRUST_300001_SM_1000_NS3seqE,@object
	.size		_ZN34_INTERNAL_dc31f0c0_4_k_cu_b7bfdaf86thrust24THRUST_300001_SM_1000_NS3seqE,(_ZN34_INTERNAL_dc31f0c0_4_k_cu_b7bfdaf84cuda3std3__48in_placeE - _ZN34_INTERNAL_dc31f0c0_4_k_cu_b7bfdaf86thrust24THRUST_300001_SM_1000_NS3seqE)
_ZN34_INTERNAL_dc31f0c0_4_k_cu_b7bfdaf86thrust24THRUST_300001_SM_1000_NS3seqE:
	.zero		1
	.type		_ZN34_INTERNAL_dc31f0c0_4_k_cu_b7bfdaf84cuda3std3__48in_placeE,@object
	.size		_ZN34_INTERNAL_dc31f0c0_4_k_cu_b7bfdaf84cuda3std3__48in_placeE,(_ZN34_INTERNAL_dc31f0c0_4_k_cu_b7bfdaf84cuda3std6ranges3__45__cpo4sizeE - _ZN34_INTERNAL_dc31f0c0_4_k_cu_b7bfdaf84cuda3std3__48in_placeE)
_ZN34_INTERNAL_dc31f0c0_4_k_cu_b7bfdaf84cuda3std3__48in_placeE:
	.zero		1
	.type		_ZN34_INTERNAL_dc31f0c0_4_k_cu_b7bfdaf84cuda3std6ranges3__45__cpo4sizeE,@object
	.size		_ZN34_INTERNAL_dc31f0c0_4_k_cu_b7bfdaf84cuda3std6ranges3__45__cpo4sizeE,(_ZN34_INTERNAL_dc31f0c0_4_k_cu_b7bfdaf86thrust24THRUST_300001_SM_1000_NS12placeholders2_3E - _ZN34_INTERNAL_dc31f0c0_4_k_cu_b7bfdaf84cuda3std6ranges3__45__cpo4sizeE)
_ZN34_INTERNAL_dc31f0c0_4_k_cu_b7bfdaf84cuda3std6ranges3__45__cpo4sizeE:
	.zero		1
	.type		_ZN34_INTERNAL_dc31f0c0_4_k_cu_b7bfdaf86thrust24THRUST_300001_SM_1000_NS12placeholders2_3E,@object
	.size		_ZN34_INTERNAL_dc31f0c0_4_k_cu_b7bfdaf86thrust24THRUST_300001_SM_1000_NS12placeholders2_3E,(_ZN34_INTERNAL_dc31f0c0_4_k_cu_b7bfdaf84cuda3std3__45__cpo6cbeginE - _ZN34_INTERNAL_dc31f0c0_4_k_cu_b7bfdaf86thrust24THRUST_300001_SM_1000_NS12placeholders2_3E)
_ZN34_INTERNAL_dc31f0c0_4_k_cu_b7bfdaf86thrust24THRUST_300001_SM_1000_NS12placeholders2_3E:
	.zero		1
	.type		_ZN34_INTERNAL_dc31f0c0_4_k_cu_b7bfdaf84cuda3std3__45__cpo6cbeginE,@object
	.size		_ZN34_INTERNAL_dc31f0c0_4_k_cu_b7bfdaf84cuda3std3__45__cpo6cbeginE,(_ZN34_INTERNAL_dc31f0c0_4_k_cu_b7bfdaf84cuda3std6ranges3__45__cpo6cbeginE - _ZN34_INTERNAL_dc31f0c0_4_k_cu_b7bfdaf84cuda3std3__45__cpo6cbeginE)
_ZN34_INTERNAL_dc31f0c0_4_k_cu_b7bfdaf84cuda3std3__45__cpo6cbeginE:
	.zero		1
	.type		_ZN34_INTERNAL_dc31f0c0_4_k_cu_b7bfdaf84cuda3std6ranges3__45__cpo6cbeginE,@object
	.size		_ZN34_INTERNAL_dc31f0c0_4_k_cu_b7bfdaf84cuda3std6ranges3__45__cpo6cbeginE,(_ZN34_INTERNAL_dc31f0c0_4_k_cu_b7bfdaf86thrust24THRUST_300001_SM_1000_NS12placeholders2_7E - _ZN34_INTERNAL_dc31f0c0_4_k_cu_b7bfdaf84cuda3std6ranges3__45__cpo6cbeginE)
_ZN34_INTERNAL_dc31f0c0_4_k_cu_b7bfdaf84cuda3std6ranges3__45__cpo6cbeginE:
	.zero		1
	.type		_ZN34_INTERNAL_dc31f0c0_4_k_cu_b7bfdaf86thrust24THRUST_300001_SM_1000_NS12placeholders2_7E,@object
	.size		_ZN34_INTERNAL_dc31f0c0_4_k_cu_b7bfdaf86thrust24THRUST_300001_SM_1000_NS12placeholders2_7E,(_ZN34_INTERNAL_dc31f0c0_4_k_cu_b7bfdaf84cuda3std3__45__cpo7crbeginE - _ZN34_INTERNAL_dc31f0c0_4_k_cu_b7bfdaf86thrust24THRUST_300001_SM_1000_NS12placeholders2_7E)
_ZN34_INTERNAL_dc31f0c0_4_k_cu_b7bfdaf86thrust24THRUST_300001_SM_1000_NS12placeholders2_7E:
	.zero		1
	.type		_ZN34_INTERNAL_dc31f0c0_4_k_cu_b7bfdaf84cuda3std3__45__cpo7crbeginE,@object
	.size		_ZN34_INTERNAL_dc31f0c0_4_k_cu_b7bfdaf84cuda3std3__45__cpo7crbeginE,(_ZN34_INTERNAL_dc31f0c0_4_k_cu_b7bfdaf84cuda3std6ranges3__45__cpo4nextE - _ZN34_INTERNAL_dc31f0c0_4_k_cu_b7bfdaf84cuda3std3__45__cpo7crbeginE)
_ZN34_INTERNAL_dc31f0c0_4_k_cu_b7bfdaf84cuda3std3__45__cpo7crbeginE:
	.zero		1
	.type		_ZN34_INTERNAL_dc31f0c0_4_k_cu_b7bfdaf84cuda3std6ranges3__45__cpo4nextE,@object
	.size		_ZN34_INTERNAL_dc31f0c0_4_k_cu_b7bfdaf84cuda3std6ranges3__45__cpo4nextE,(_ZN34_INTERNAL_dc31f0c0_4_k_cu_b7bfdaf84cuda3std6ranges3__45__cpo4swapE - _ZN34_INTERNAL_dc31f0c0_4_k_cu_b7bfdaf84cuda3std6ranges3__45__cpo4nextE)
_ZN34_INTERNAL_dc31f0c0_4_k_cu_b7bfdaf84cuda3std6ranges3__45__cpo4nextE:
	.zero		1
	.type		_ZN34_INTERNAL_dc31f0c0_4_k_cu_b7bfdaf84cuda3std6ranges3__45__cpo4swapE,@object
	.size		_ZN34_INTERNAL_dc31f0c0_4_k_cu_b7bfdaf84cuda3std6ranges3__45__cpo4swapE,(_ZN34_INTERNAL_dc31f0c0_4_k_cu_b7bfdaf86thrust24THRUST_300001_SM_1000_NS8cuda_cub10par_nosyncE - _ZN34_INTERNAL_dc31f0c0_4_k_cu_b7bfdaf84cuda3std6ranges3__45__cpo4swapE)
_ZN34_INTERNAL_dc31f0c0_4_k_cu_b7bfdaf84cuda3std6ranges3__45__cpo4swapE:
	.zero		1
	.type		_ZN34_INTERNAL_dc31f0c0_4_k_cu_b7bfdaf86thrust24THRUST_300001_SM_1000_NS8cuda_cub10par_nosyncE,@object
	.size		_ZN34_INTERNAL_dc31f0c0_4_k_cu_b7bfdaf86thrust24THRUST_300001_SM_1000_NS8cuda_cub10par_nosyncE,(_ZN34_INTERNAL_dc31f0c0_4_k_cu_b7bfdaf86thrust24THRUST_300001_SM_1000_NS12placeholders2_9E - _ZN34_INTERNAL_dc31f0c0_4_k_cu_b7bfdaf86thrust24THRUST_300001_SM_1000_NS8cuda_cub10par_nosyncE)
_ZN34_INTERNAL_dc31f0c0_4_k_cu_b7bfdaf86thrust24THRUST_300001_SM_1000_NS8cuda_cub10par_nosyncE:
	.zero		1
	.type		_ZN34_INTERNAL_dc31f0c0_4_k_cu_b7bfdaf86thrust24THRUST_300001_SM_1000_NS12placeholders2_9E,@object
	.size		_ZN34_INTERNAL_dc31f0c0_4_k_cu_b7bfdaf86thrust24THRUST_300001_SM_1000_NS12placeholders2_9E,(_ZN34_INTERNAL_dc31f0c0_4_k_cu_b7bfdaf84cuda3std3__436_GLOBAL__N__dc31f0c0_4_k_cu_b7bfdaf86ignoreE - _ZN34_INTERNAL_dc31f0c0_4_k_cu_b7bfdaf86thrust24THRUST_300001_SM_1000_NS12placeholders2_9E)
_ZN34_INTERNAL_dc31f0c0_4_k_cu_b7bfdaf86thrust24THRUST_300001_SM_1000_NS12placeholders2_9E:
	.zero		1
	.type		_ZN34_INTERNAL_dc31f0c0_4_k_cu_b7bfdaf84cuda3std3__436_GLOBAL__N__dc31f0c0_4_k_cu_b7bfdaf86ignoreE,@object
	.size		_ZN34_INTERNAL_dc31f0c0_4_k_cu_b7bfdaf84cuda3std3__436_GLOBAL__N__dc31f0c0_4_k_cu_b7bfdaf86ignoreE,(_ZN34_INTERNAL_dc31f0c0_4_k_cu_b7bfdaf84cuda3std6ranges3__45__cpo4dataE - _ZN34_INTERNAL_dc31f0c0_4_k_cu_b7bfdaf84cuda3std3__436_GLOBAL__N__dc31f0c0_4_k_cu_b7bfdaf86ignoreE)
_ZN34_INTERNAL_dc31f0c0_4_k_cu_b7bfdaf84cuda3std3__436_GLOBAL__N__dc31f0c0_4_k_cu_b7bfdaf86ignoreE:
	.zero		1
	.type		_ZN34_INTERNAL_dc31f0c0_4_k_cu_b7bfdaf84cuda3std6ranges3__45__cpo4dataE,@object
	.size		_ZN34_INTERNAL_dc31f0c0_4_k_cu_b7bfdaf84cuda3std6ranges3__45__cpo4dataE,(_ZN34_INTERNAL_dc31f0c0_4_k_cu_b7bfdaf86thrust24THRUST_300001_SM_1000_NS12placeholders2_1E - _ZN34_INTERNAL_dc31f0c0_4_k_cu_b7bfdaf84cuda3std6ranges3__45__cpo4dataE)
_ZN34_INTERNAL_dc31f0c0_4_k_cu_b7bfdaf84cuda3std6ranges3__45__cpo4dataE:
	.zero		1
	.type		_ZN34_INTERNAL_dc31f0c0_4_k_cu_b7bfdaf86thrust24THRUST_300001_SM_1000_NS12placeholders2_1E,@object
	.size		_ZN34_INTERNAL_dc31f0c0_4_k_cu_b7bfdaf86thrust24THRUST_300001_SM_1000_NS12placeholders2_1E,(_ZN34_INTERNAL_dc31f0c0_4_k_cu_b7bfdaf84cuda3std3__45__cpo5beginE - _ZN34_INTERNAL_dc31f0c0_4_k_cu_b7bfdaf86thrust24THRUST_300001_SM_1000_NS12placeholders2_1E)
_ZN34_INTERNAL_dc31f0c0_4_k_cu_b7bfdaf86thrust24THRUST_300001_SM_1000_NS12placeholders2_1E:
	.zero		1
	.type		_ZN34_INTERNAL_dc31f0c0_4_k_cu_b7bfdaf84cuda3std3__45__cpo5beginE,@object
	.size		_ZN34_INTERNAL_dc31f0c0_4_k_cu_b7bfdaf84cuda3std3__45__cpo5beginE,(_ZN34_INTERNAL_dc31f0c0_4_k_cu_b7bfdaf84cuda3std6ranges3__45__cpo5beginE - _ZN34_INTERNAL_dc31f0c0_4_k_cu_b7bfdaf84cuda3std3__45__cpo5beginE)
_ZN34_INTERNAL_dc31f0c0_4_k_cu_b7bfdaf84cuda3std3__45__cpo5beginE:
	.zero		1
	.type		_ZN34_INTERNAL_dc31f0c0_4_k_cu_b7bfdaf84cuda3std6ranges3__45__cpo5beginE,@object
	.size		_ZN34_INTERNAL_dc31f0c0_4_k_cu_b7bfdaf84cuda3std6ranges3__45__cpo5beginE,(_ZN34_INTERNAL_dc31f0c0_4_k_cu_b7bfdaf86thrust24THRUST_300001_SM_1000_NS12placeholders2_5E - _ZN34_INTERNAL_dc31f0c0_4_k_cu_b7bfdaf84cuda3std6ranges3__45__cpo5beginE)
_ZN34_INTERNAL_dc31f0c0_4_k_cu_b7bfdaf84cuda3std6ranges3__45__cpo5beginE:
	.zero		1
	.type		_ZN34_INTERNAL_dc31f0c0_4_k_cu_b7bfdaf86thrust24THRUST_300001_SM_1000_NS12placeholders2_5E,@object
	.size		_ZN34_INTERNAL_dc31f0c0_4_k_cu_b7bfdaf86thrust24THRUST_300001_SM_1000_NS12placeholders2_5E,(_ZN34_INTERNAL_dc31f0c0_4_k_cu_b7bfdaf84cuda3std3__45__cpo6rbeginE - _ZN34_INTERNAL_dc31f0c0_4_k_cu_b7bfdaf86thrust24THRUST_300001_SM_1000_NS12placeholders2_5E)
_ZN34_INTERNAL_dc31f0c0_4_k_cu_b7bfdaf86thrust24THRUST_300001_SM_1000_NS12placeholders2_5E:
	.zero		1
	.type		_ZN34_INTERNAL_dc31f0c0_4_k_cu_b7bfdaf84cuda3std3__45__cpo6rbeginE,@object
	.size		_ZN34_INTERNAL_dc31f0c0_4_k_cu_b7bfdaf84cuda3std3__45__cpo6rbeginE,(_ZN34_INTERNAL_dc31f0c0_4_k_cu_b7bfdaf84cuda3std6ranges3__45__cpo7advanceE - _ZN34_INTERNAL_dc31f0c0_4_k_cu_b7bfdaf84cuda3std3__45__cpo6rbeginE)
_ZN34_INTERNAL_dc31f0c0_4_k_cu_b7bfdaf84cuda3std3__45__cpo6rbeginE:
	.zero		1
	.type		_ZN34_INTERNAL_dc31f0c0_4_k_cu_b7bfdaf84cuda3std6ranges3__45__cpo7advanceE,@object
	.size		_ZN34_INTERNAL_dc31f0c0_4_k_cu_b7bfdaf84cuda3std6ranges3__45__cpo7advanceE,(_ZN34_INTERNAL_dc31f0c0_4_k_cu_b7bfdaf84cuda3std3__47nulloptE - _ZN34_INTERNAL_dc31f0c0_4_k_cu_b7bfdaf84cuda3std6ranges3__45__cpo7advanceE)
_ZN34_INTERNAL_dc31f0c0_4_k_cu_b7bfdaf84cuda3std6ranges3__45__cpo7advanceE:
	.zero		1
	.type		_ZN34_INTERNAL_dc31f0c0_4_k_cu_b7bfdaf84cuda3std3__47nulloptE,@object
	.size		_ZN34_INTERNAL_dc31f0c0_4_k_cu_b7bfdaf84cuda3std3__47nulloptE,(_ZN34_INTERNAL_dc31f0c0_4_k_cu_b7bfdaf84cuda3std6ranges3__45__cpo8distanceE - _ZN34_INTERNAL_dc31f0c0_4_k_cu_b7bfdaf84cuda3std3__47nulloptE)
_ZN34_INTERNAL_dc31f0c0_4_k_cu_b7bfdaf84cuda3std3__47nulloptE:
	.zero		1
	.type		_ZN34_INTERNAL_dc31f0c0_4_k_cu_b7bfdaf84cuda3std6ranges3__45__cpo8distanceE,@object
	.size		_ZN34_INTERNAL_dc31f0c0_4_k_cu_b7bfdaf84cuda3std6ranges3__45__cpo8distanceE,(_ZN34_INTERNAL_dc31f0c0_4_k_cu_b7bfdaf86thrust24THRUST_300001_SM_1000_NS12placeholders3_10E - _ZN34_INTERNAL_dc31f0c0_4_k_cu_b7bfdaf84cuda3std6ranges3__45__cpo8distanceE)
_ZN34_INTERNAL_dc31f0c0_4_k_cu_b7bfdaf84cuda3std6ranges3__45__cpo8distanceE:
	.zero		1
	.type		_ZN34_INTERNAL_dc31f0c0_4_k_cu_b7bfdaf86thrust24THRUST_300001_SM_1000_NS12placeholders3_10E,@object
	.size		_ZN34_INTERNAL_dc31f0c0_4_k_cu_b7bfdaf86thrust24THRUST_300001_SM_1000_NS12placeholders3_10E,(_ZN34_INTERNAL_dc31f0c0_4_k_cu_b7bfdaf84cuda3std3__419piecewise_constructE - _ZN34_INTERNAL_dc31f0c0_4_k_cu_b7bfdaf86thrust24THRUST_300001_SM_1000_NS12placeholders3_10E)
_ZN34_INTERNAL_dc31f0c0_4_k_cu_b7bfdaf86thrust24THRUST_300001_SM_1000_NS12placeholders3_10E:
	.zero		1
	.type		_ZN34_INTERNAL_dc31f0c0_4_k_cu_b7bfdaf84cuda3std3__419piecewise_constructE,@object
	.size		_ZN34_INTERNAL_dc31f0c0_4_k_cu_b7bfdaf84cuda3std3__419piecewise_constructE,(_ZN34_INTERNAL_dc31f0c0_4_k_cu_b7bfdaf84cuda3std6ranges3__45__cpo5cdataE - _ZN34_INTERNAL_dc31f0c0_4_k_cu_b7bfdaf84cuda3std3__419piecewise_constructE)
_ZN34_INTERNAL_dc31f0c0_4_k_cu_b7bfdaf84cuda3std3__419piecewise_constructE:
	.zero		1
	.type		_ZN34_INTERNAL_dc31f0c0_4_k_cu_b7bfdaf84cuda3std6ranges3__45__cpo5cdataE,@object
	.size		_ZN34_INTERNAL_dc31f0c0_4_k_cu_b7bfdaf84cuda3std6ranges3__45__cpo5cdataE,(_ZN34_INTERNAL_dc31f0c0_4_k_cu_b7bfdaf86thrust24THRUST_300001_SM_1000_NS12placeholders2_2E - _ZN34_INTERNAL_dc31f0c0_4_k_cu_b7bfdaf84cuda3std6ranges3__45__cpo5cdataE)
_ZN34_INTERNAL_dc31f0c0_4_k_cu_b7bfdaf84cuda3std6ranges3__45__cpo5cdataE:
	.zero		1
	.type		_ZN34_INTERNAL_dc31f0c0_4_k_cu_b7bfdaf86thrust24THRUST_300001_SM_1000_NS12placeholders2_2E,@object
	.size		_ZN34_INTERNAL_dc31f0c0_4_k_cu_b7bfdaf86thrust24THRUST_300001_SM_1000_NS12placeholders2_2E,(_ZN34_INTERNAL_dc31f0c0_4_k_cu_b7bfdaf84cuda3std3__45__cpo3endE - _ZN34_INTERNAL_dc31f0c0_4_k_cu_b7bfdaf86thrust24THRUST_300001_SM_1000_NS12placeholders2_2E)
_ZN34_INTERNAL_dc31f0c0_4_k_cu_b7bfdaf86thrust24THRUST_300001_SM_1000_NS12placeholders2_2E:
	.zero		1
	.type		_ZN34_INTERNAL_dc31f0c0_4_k_cu_b7bfdaf84cuda3std3__45__cpo3endE,@object
	.size		_ZN34_INTERNAL_dc31f0c0_4_k_cu_b7bfdaf84cuda3std3__45__cpo3endE,(_ZN34_INTERNAL_dc31f0c0_4_k_cu_b7bfdaf84cuda3std6ranges3__45__cpo3endE - _ZN34_INTERNAL_dc31f0c0_4_k_cu_b7bfdaf84cuda3std3__45__cpo3endE)
_ZN34_INTERNAL_dc31f0c0_4_k_cu_b7bfdaf84cuda3std3__45__cpo3endE:
	.zero		1
	.type		_ZN34_INTERNAL_dc31f0c0_4_k_cu_b7bfdaf84cuda3std6ranges3__45__cpo3endE,@object
	.size		_ZN34_INTERNAL_dc31f0c0_4_k_cu_b7bfdaf84cuda3std6ranges3__45__cpo3endE,(_ZN34_INTERNAL_dc31f0c0_4_k_cu_b7bfdaf86thrust24THRUST_300001_SM_1000_NS12placeholders2_6E - _ZN34_INTERNAL_dc31f0c0_4_k_cu_b7bfdaf84cuda3std6ranges3__45__cpo3endE)
_ZN34_INTERNAL_dc31f0c0_4_k_cu_b7bfdaf84cuda3std6ranges3__45__cpo3endE:
	.zero		1
	.type		_ZN34_INTERNAL_dc31f0c0_4_k_cu_b7bfdaf86thrust24THRUST_300001_SM_1000_NS12placeholders2_6E,@object
	.size		_ZN34_INTERNAL_dc31f0c0_4_k_cu_b7bfdaf86thrust24THRUST_300001_SM_1000_NS12placeholders2_6E,(_ZN34_INTERNAL_dc31f0c0_4_k_cu_b7bfdaf84cuda3std3__45__cpo4rendE - _ZN34_INTERNAL_dc31f0c0_4_k_cu_b7bfdaf86thrust24THRUST_300001_SM_1000_NS12placeholders2_6E)
_ZN34_INTERNAL_dc31f0c0_4_k_cu_b7bfdaf86thrust24THRUST_300001_SM_1000_NS12placeholders2_6E:
	.zero		1
	.type		_ZN34_INTERNAL_dc31f0c0_4_k_cu_b7bfdaf84cuda3std3__45__cpo4rendE,@object
	.size		_ZN34_INTERNAL_dc31f0c0_4_k_cu_b7bfdaf84cuda3std3__45__cpo4rendE,(_ZN34_INTERNAL_dc31f0c0_4_k_cu_b7bfdaf84cuda3std6ranges3__45__cpo9iter_swapE - _ZN34_INTERNAL_dc31f0c0_4_k_cu_b7bfdaf84cuda3std3__45__cpo4rendE)
_ZN34_INTERNAL_dc31f0c0_4_k_cu_b7bfdaf84cuda3std3__45__cpo4rendE:
	.zero		1
	.type		_ZN34_INTERNAL_dc31f0c0_4_k_cu_b7bfdaf84cuda3std6ranges3__45__cpo9iter_swapE,@object
	.size		_ZN34_INTERNAL_dc31f0c0_4_k_cu_b7bfdaf84cuda3std6ranges3__45__cpo9iter_swapE,(_ZN34_INTERNAL_dc31f0c0_4_k_cu_b7bfdaf84cuda3std3__48unexpectE - _ZN34_INTERNAL_dc31f0c0_4_k_cu_b7bfdaf84cuda3std6ranges3__45__cpo9iter_swapE)
_ZN34_INTERNAL_dc31f0c0_4_k_cu_b7bfdaf84cuda3std6ranges3__45__cpo9iter_swapE:
	.zero		1
	.type		_ZN34_INTERNAL_dc31f0c0_4_k_cu_b7bfdaf84cuda3std3__48unexpectE,@object
	.size		_ZN34_INTERNAL_dc31f0c0_4_k_cu_b7bfdaf84cuda3std3__48unexpectE,(_ZN34_INTERNAL_dc31f0c0_4_k_cu_b7bfdaf86thrust24THRUST_300001_SM_1000_NS8cuda_cub3parE - _ZN34_INTERNAL_dc31f0c0_4_k_cu_b7bfdaf84cuda3std3__48unexpectE)
_ZN34_INTERNAL_dc31f0c0_4_k_cu_b7bfdaf84cuda3std3__48unexpectE:
	.zero		1
	.type		_ZN34_INTERNAL_dc31f0c0_4_k_cu_b7bfdaf86thrust24THRUST_300001_SM_1000_NS8cuda_cub3parE,@object
	.size		_ZN34_INTERNAL_dc31f0c0_4_k_cu_b7bfdaf86thrust24THRUST_300001_SM_1000_NS8cuda_cub3parE,(_ZN34_INTERNAL_dc31f0c0_4_k_cu_b7bfdaf86thrust24THRUST_300001_SM_1000_NS12placeholders2_4E - _ZN34_INTERNAL_dc31f0c0_4_k_cu_b7bfdaf86thrust24THRUST_300001_SM_1000_NS8cuda_cub3parE)
_ZN34_INTERNAL_dc31f0c0_4_k_cu_b7bfdaf86thrust24THRUST_300001_SM_1000_NS8cuda_cub3parE:
	.zero		1
	.type		_ZN34_INTERNAL_dc31f0c0_4_k_cu_b7bfdaf86thrust24THRUST_300001_SM_1000_NS12placeholders2_4E,@object
	.size		_ZN34_INTERNAL_dc31f0c0_4_k_cu_b7bfdaf86thrust24THRUST_300001_SM_1000_NS12placeholders2_4E,(_ZN34_INTERNAL_dc31f0c0_4_k_cu_b7bfdaf84cuda3std3__45__cpo4cendE - _ZN34_INTERNAL_dc31f0c0_4_k_cu_b7bfdaf86thrust24THRUST_300001_SM_1000_NS12placeholders2_4E)
_ZN34_INTERNAL_dc31f0c0_4_k_cu_b7bfdaf86thrust24THRUST_300001_SM_1000_NS12placeholders2_4E:
	.zero		1
	.type		_ZN34_INTERNAL_dc31f0c0_4_k_cu_b7bfdaf84cuda3std3__45__cpo4cendE,@object
	.size		_ZN34_INTERNAL_dc31f0c0_4_k_cu_b7bfdaf84cuda3std3__45__cpo4cendE,(_ZN34_INTERNAL_dc31f0c0_4_k_cu_b7bfdaf84cuda3std6ranges3__45__cpo4cendE - _ZN34_INTERNAL_dc31f0c0_4_k_cu_b7bfdaf84cuda3std3__45__cpo4cendE)
_ZN34_INTERNAL_dc31f0c0_4_k_cu_b7bfdaf84cuda3std3__45__cpo4cendE:
	.zero		1
	.type		_ZN34_INTERNAL_dc31f0c0_4_k_cu_b7bfdaf84cuda3std6ranges3__45__cpo4cendE,@object
	.size		_ZN34_INTERNAL_dc31f0c0_4_k_cu_b7bfdaf84cuda3std6ranges3__45__cpo4cendE,(_ZN34_INTERNAL_dc31f0c0_4_k_cu_b7bfdaf84cuda3std3__420unreachable_sentinelE - _ZN34_INTERNAL_dc31f0c0_4_k_cu_b7bfdaf84cuda3std6ranges3__45__cpo4cendE)
_ZN34_INTERNAL_dc31f0c0_4_k_cu_b7bfdaf84cuda3std6ranges3__45__cpo4cendE:
	.zero		1
	.type		_ZN34_INTERNAL_dc31f0c0_4_k_cu_b7bfdaf84cuda3std3__420unreachable_sentinelE,@object
	.size		_ZN34_INTERNAL_dc31f0c0_4_k_cu_b7bfdaf84cuda3std3__420unreachable_sentinelE,(_ZN34_INTERNAL_dc31f0c0_4_k_cu_b7bfdaf84cuda3std6ranges3__45__cpo5ssizeE - _ZN34_INTERNAL_dc31f0c0_4_k_cu_b7bfdaf84cuda3std3__420unreachable_sentinelE)
_ZN34_INTERNAL_dc31f0c0_4_k_cu_b7bfdaf84cuda3std3__420unreachable_sentinelE:
	.zero		1
	.type		_ZN34_INTERNAL_dc31f0c0_4_k_cu_b7bfdaf84cuda3std6ranges3__45__cpo5ssizeE,@object
	.size		_ZN34_INTERNAL_dc31f0c0_4_k_cu_b7bfdaf84cuda3std6ranges3__45__cpo5ssizeE,(_ZN34_INTERNAL_dc31f0c0_4_k_cu_b7bfdaf86thrust24THRUST_300001_SM_1000_NS12placeholders2_8E - _ZN34_INTERNAL_dc31f0c0_4_k_cu_b7bfdaf84cuda3std6ranges3__45__cpo5ssizeE)
_ZN34_INTERNAL_dc31f0c0_4_k_cu_b7bfdaf84cuda3std6ranges3__45__cpo5ssizeE:
	.zero		1
	.type		_ZN34_INTERNAL_dc31f0c0_4_k_cu_b7bfdaf86thrust24THRUST_300001_SM_1000_NS12placeholders2_8E,@object
	.size		_ZN34_INTERNAL_dc31f0c0_4_k_cu_b7bfdaf86thrust24THRUST_300001_SM_1000_NS12placeholders2_8E,(_ZN34_INTERNAL_dc31f0c0_4_k_cu_b7bfdaf84cuda3std3__45__cpo5crendE - _ZN34_INTERNAL_dc31f0c0_4_k_cu_b7bfdaf86thrust24THRUST_300001_SM_1000_NS12placeholders2_8E)
_ZN34_INTERNAL_dc31f0c0_4_k_cu_b7bfdaf86thrust24THRUST_300001_SM_1000_NS12placeholders2_8E:
	.zero		1
	.type		_ZN34_INTERNAL_dc31f0c0_4_k_cu_b7bfdaf84cuda3std3__45__cpo5crendE,@object
	.size		_ZN34_INTERNAL_dc31f0c0_4_k_cu_b7bfdaf84cuda3std3__45__cpo5crendE,(_ZN34_INTERNAL_dc31f0c0_4_k_cu_b7bfdaf84cuda3std6ranges3__45__cpo4prevE - _ZN34_INTERNAL_dc31f0c0_4_k_cu_b7bfdaf84cuda3std3__45__cpo5crendE)
_ZN34_INTERNAL_dc31f0c0_4_k_cu_b7bfdaf84cuda3std3__45__cpo5crendE:
	.zero		1
	.type		_ZN34_INTERNAL_dc31f0c0_4_k_cu_b7bfdaf84cuda3std6ranges3__45__cpo4prevE,@object
	.size		_ZN34_INTERNAL_dc31f0c0_4_k_cu_b7bfdaf84cuda3std6ranges3__45__cpo4prevE,(_ZN34_INTERNAL_dc31f0c0_4_k_cu_b7bfdaf84cuda3std6ranges3__45__cpo9iter_moveE - _ZN34_INTERNAL_dc31f0c0_4_k_cu_b7bfdaf84cuda3std6ranges3__45__cpo4prevE)
_ZN34_INTERNAL_dc31f0c0_4_k_cu_b7bfdaf84cuda3std6ranges3__45__cpo4prevE:
	.zero		1
	.type		_ZN34_INTERNAL_dc31f0c0_4_k_cu_b7bfdaf84cuda3std6ranges3__45__cpo9iter_moveE,@object
	.size		_ZN34_INTERNAL_dc31f0c0_4_k_cu_b7bfdaf84cuda3std6ranges3__45__cpo9iter_moveE,(_ZN34_INTERNAL_dc31f0c0_4_k_cu_b7bfdaf86thrust24THRUST_300001_SM_1000_NS6system6detail10sequential3seqE - _ZN34_INTERNAL_dc31f0c0_4_k_cu_b7bfdaf84cuda3std6ranges3__45__cpo9iter_moveE)
_ZN34_INTERNAL_dc31f0c0_4_k_cu_b7bfdaf84cuda3std6ranges3__45__cpo9iter_moveE:
	.zero		1
	.type		_ZN34_INTERNAL_dc31f0c0_4_k_cu_b7bfdaf86thrust24THRUST_300001_SM_1000_NS6system6detail10sequential3seqE,@object
	.size		_ZN34_INTERNAL_dc31f0c0_4_k_cu_b7bfdaf86thrust24THRUST_300001_SM_1000_NS6system6detail10sequential3seqE,(.L_31 - _ZN34_INTERNAL_dc31f0c0_4_k_cu_b7bfdaf86thrust24THRUST_300001_SM_1000_NS6system6detail10sequential3seqE)
_ZN34_INTERNAL_dc31f0c0_4_k_cu_b7bfdaf86thrust24THRUST_300001_SM_1000_NS6system6detail10sequential3seqE:
	.zero		1
.L_31:


//--------------------- .nv.constant0._ZN3cub18CUB_300001_SM_10006detail9transform16transform_kernelINS2_10policy_hubILb1EN4cuda3std3__45tupleIJN6thrust24THRUST_300001_SM_1000_NS6detail15normal_iteratorINSA_10device_ptrIfEEEESF_EEEE10policy1000El7functorSF_JPfSK_EEEvT0_iT1_T2_DpNS2_10kernel_argIT3_EE --------------------------
	.section	.nv.constant0._ZN3cub18CUB_300001_SM_10006detail9transform16transform_kernelINS2_10policy_hubILb1EN4cuda3std3__45tupleIJN6thrust24THRUST_300001_SM_1000_NS6detail15normal_iteratorINSA_10device_ptrIfEEEESF_EEEE10policy1000El7functorSF_JPfSK_EEEvT0_iT1_T2_DpNS2_10kernel_argIT3_EE,"a",@progbits
	.sectionflags	@""
	.align	4
.nv.constant0._ZN3cub18CUB_300001_SM_10006detail9transform16transform_kernelINS2_10policy_hubILb1EN4cuda3std3__45tupleIJN6thrust24THRUST_300001_SM_1000_NS6detail15normal_iteratorINSA_10device_ptrIfEEEESF_EEEE10policy1000El7functorSF_JPfSK_EEEvT0_iT1_T2_DpNS2_10kernel_argIT3_EE:
	.zero		952


//--------------------- .nv.constant0._ZN3cub18CUB_300001_SM_10006detail9transform16transform_kernelINS2_10policy_hubILb1EN4cuda3std3__45tupleIJN6thrust24THRUST_300001_SM_1000_NS6detail15normal_iteratorINSA_10device_ptrIfEEEESF_EEEE10policy1000Ei7functorSF_JPfSK_EEEvT0_iT1_T2_DpNS2_10kernel_argIT3_EE --------------------------
	.section	.nv.constant0._ZN3cub18CUB_300001_SM_10006detail9transform16transform_kernelINS2_10policy_hubILb1EN4cuda3std3__45tupleIJN6thrust24THRUST_300001_SM_1000_NS6detail15normal_iteratorINSA_10device_ptrIfEEEESF_EEEE10policy1000Ei7functorSF_JPfSK_EEEvT0_iT1_T2_DpNS2_10kernel_argIT3_EE,"a",@progbits
	.sectionflags	@""
	.align	4
.nv.constant0._ZN3cub18CUB_300001_SM_10006detail9transform16transform_kernelINS2_10policy_hubILb1EN4cuda3std3__45tupleIJN6thrust24THRUST_300001_SM_1000_NS6detail15normal_iteratorINSA_10device_ptrIfEEEESF_EEEE10policy1000Ei7functorSF_JPfSK_EEEvT0_iT1_T2_DpNS2_10kernel_argIT3_EE:
	.zero		952


//--------------------- .nv.constant0._ZN3cub18CUB_300001_SM_10006detail11EmptyKernelIvEEvv --------------------------
	.section	.nv.constant0._ZN3cub18CUB_300001_SM_10006detail11EmptyKernelIvEEvv,"a",@progbits
	.sectionflags	@""
	.align	4
.nv.constant0._ZN3cub18CUB_300001_SM_10006detail11EmptyKernelIvEEvv:
	.zero		896


//--------------------- .nv.constant0._Z10cuda_saxpyfPfS_ --------------------------
	.section	.nv.constant0._Z10cuda_saxpyfPfS_,"a",@progbits
	.sectionflags	@""
	.align	4
.nv.constant0._Z10cuda_saxpyfPfS_:
	.zero		920


//--------------------- SYMBOLS --------------------------

	.type		.nv.reservedSmem.offset0,@object
	.size		.nv.reservedSmem.offset0,0x4
